// auto-generated by cutlass_sweep.epilogue — config: {"arch": "sm_100", "cluster_m": 2, "cluster_n": 1, "dtype": "bf16", "fusion": "sigmoid", "tile_k": 64, "tile_m": 256, "tile_n": 128}
#include "cutlass/cutlass.h"
#include "cutlass/gemm/collective/collective_builder.hpp"
#include "cutlass/gemm/device/gemm_universal_adapter.h"
#include "cutlass/gemm/kernel/gemm_universal.hpp"
#include "cutlass/epilogue/collective/collective_builder.hpp"
#include "cutlass/epilogue/fusion/operations.hpp"
#include "cutlass/epilogue/thread/activation.h"

using Elem = cutlass::bfloat16_t;
using Acc  = float;
using TileShape    = cute::Shape<cute::_256, cute::_128, cute::_64>;
using ClusterShape = cute::Shape<cute::_2, cute::_1, cute::_1>;
using FusionOp     = cutlass::epilogue::fusion::LinCombEltAct<cutlass::epilogue::thread::Sigmoid, Elem, Acc>;

using CollectiveEpilogue = typename cutlass::epilogue::collective::CollectiveBuilder<
    cutlass::arch::Sm100, cutlass::arch::OpClassTensorOp,
    TileShape, ClusterShape,
    cutlass::epilogue::collective::EpilogueTileAuto,
    Acc, Acc,
    Elem, cutlass::layout::RowMajor, 128 / cutlass::sizeof_bits<Elem>::value,
    Elem, cutlass::layout::RowMajor, 128 / cutlass::sizeof_bits<Elem>::value,
    cutlass::epilogue::collective::EpilogueScheduleAuto,
    FusionOp
  >::CollectiveOp;

using CollectiveMainloop = typename cutlass::gemm::collective::CollectiveBuilder<
    cutlass::arch::Sm100, cutlass::arch::OpClassTensorOp,
    Elem, cutlass::layout::RowMajor, 128 / cutlass::sizeof_bits<Elem>::value,
    Elem, cutlass::layout::ColumnMajor, 128 / cutlass::sizeof_bits<Elem>::value,
    Acc,
    TileShape, ClusterShape,
    cutlass::gemm::collective::StageCountAutoCarveout<
        static_cast<int>(sizeof(typename CollectiveEpilogue::SharedStorage))>,
    cutlass::gemm::collective::KernelScheduleAuto
  >::CollectiveOp;

using GemmKernel = cutlass::gemm::kernel::GemmUniversal<
    cute::Shape<int,int,int,int>, CollectiveMainloop, CollectiveEpilogue>;
using Gemm = cutlass::gemm::device::GemmUniversalAdapter<GemmKernel>;

auto* _anchor = &cutlass::device_kernel<GemmKernel>;


// ===== COMPILED SASS (sm_100a) =====

	.target	sm_100a

	.elftype	@"ET_EXEC"


//--------------------- .note.nv.tkinfo           --------------------------
	.section	.note.nv.tkinfo,"",@"SHT_NOTE"
	.sectionflags	@"SHF_NOTE_NV_TKINFO"
	.tkinfo
        /*0018*/ 	.word	0x00000002
        /*0030*/ 	.string	""
        /*0030*/ 	.string	"ptxas"
        /*0030*/ 	.string	"Cuda compilation tools, release 13.0, V13.0.88"
        /*0030*/ 	.string	"Build cuda_13.0.r13.0/compiler.36424714_0"
        /*0030*/ 	.string	"-arch sm_100a -m 64 "



//--------------------- .note.nv.cuinfo           --------------------------
	.section	.note.nv.cuinfo,"",@"SHT_NOTE"
	.sectionflags	@"SHF_NOTE_NV_CUINFO"
        /*0018*/ 	.short	0x0002
        /*001a*/ 	.short	0x0064
        /*001c*/ 	.short	0x0082
	.zero		2


//--------------------- .nv.info                  --------------------------
	.section	.nv.info,"",@"SHT_CUDA_INFO"
	.align	4


	//----- nvinfo : EIATTR_REGCOUNT
	.align		4
        /*0000*/ 	.byte	0x04, 0x2f
        /*0002*/ 	.short	(.L_19 - .L_18)
	.align		4
.L_18:
        /*0004*/ 	.word	index@(_ZN7cutlass13device_kernelINS_4gemm6kernel13GemmUniversalIN4cute5tupleIJiiiiEEENS1_10collective13CollectiveMmaINS1_35MainloopSm100TmaUmmaWarpSpecializedILi8ELi2ELi4ENS5_IJNS4_1CILi2EEENSA_ILi1EEESC_EEEEENS5_IJNSA_ILi256EEENSA_ILi128EEENSA_ILi64EEEEEENS_10bfloat16_tENS5_IJlSC_lEEESJ_SK_NS4_8TiledMMAINS4_8MMA_AtomIJNS4_26SM100_MMA_F16BF16_2x1SM_SSISJ_SJ_fLi256ELi128ELNS4_4UMMA5MajorE0ELSP_0ELNSO_7ScaleInE0ELSQ_0EEEEEENS4_6LayoutINS5_IJSC_SC_SC_EEENS5_IJNSA_ILi0EEESV_SV_EEEEENS5_IJNS4_10UnderscoreESY_SY_EEEEENS4_18SM100_TMA_2SM_LOADENS4_14ComposedLayoutINS4_7SwizzleILi3ELi4ELi3EEENS4_18smem_ptr_flag_bitsILi16EEENST_INS5_IJNSA_ILi8EEESH_EEENS5_IJSH_SC_EEEEEEEvNS4_8identityES11_S1B_vS1C_EENS_8epilogue10collective18CollectiveEpilogueINS1E_23Sm100TmaWarpSpecializedILi4ELi2ELi32ELb1ELb0EEEJNS5_IJSG_SG_SH_EEENS5_IJNST_ISG_SC_EENST_INSA_ILi32EEESC_EEEEESJ_SK_SJ_SK_NS1E_6fusion15FusionCallbacksIS1I_NS1O_13LinCombEltActINS1E_6thread7SigmoidESJ_fSJ_fLNS_15FloatRoundStyleE2EEES1J_S1N_JEEENS4_5SM1004TMEM4LOAD26SM100_TMEM_LOAD_32dp32b32xENS4_13SM90_TMA_LOADENS12_INS13_ILi2ELi4ELi3EEES16_NST_INS5_IJS17_S1L_EEENS5_IJS1L_SC_EEEEEEENS4_39AutoVectorizingCopyWithAssumedAlignmentILi128EEENS4_14SM90_TMA_STOREES25_S27_S27_EEEvvEEEEvNT_6ParamsE)
        /*0008*/ 	.word	0x00000083


	//----- nvinfo : EIATTR_FRAME_SIZE
	.align		4
.L_19:
        /*000c*/ 	.byte	0x04, 0x11
        /*000e*/ 	.short	(.L_21 - .L_20)
	.align		4
.L_20:
        /*0010*/ 	.word	index@($__internal_3_$__cuda_sm20_rcp_rn_f32_slowpath)
        /*0014*/ 	.word	0x00000000


	//----- nvinfo : EIATTR_FRAME_SIZE
	.align		4
.L_21:
        /*0018*/ 	.byte	0x04, 0x11
        /*001a*/ 	.short	(.L_23 - .L_22)
	.align		4
.L_22:
        /*001c*/ 	.word	index@($__internal_2_$__cuda_sm10x_tcgen05_guardrail_trap_unallocated_columns_being_dealloced)
        /*0020*/ 	.word	0x00000000


	//----- nvinfo : EIATTR_FRAME_SIZE
	.align		4
.L_23:
        /*0024*/ 	.byte	0x04, 0x11
        /*0026*/ 	.short	(.L_25 - .L_24)
	.align		4
.L_24:
        /*0028*/ 	.word	index@($__internal_1_$__cuda_sm10x_tcgen05_guardrail_trap_phase_invalid_during_alloc)
        /*002c*/ 	.word	0x00000000


	//----- nvinfo : EIATTR_FRAME_SIZE
	.align		4
.L_25:
        /*0030*/ 	.byte	0x04, 0x11
        /*0032*/ 	.short	(.L_27 - .L_26)
	.align		4
.L_26:
        /*0034*/ 	.word	index@($__internal_0_$__cuda_sm10x_tcgen05_guardrail_trap_col_being_dealloced_not_returned_by_alloc)
        /*0038*/ 	.word	0x00000000


	//----- nvinfo : EIATTR_FRAME_SIZE
	.align		4
.L_27:
        /*003c*/ 	.byte	0x04, 0x11
        /*003e*/ 	.short	(.L_29 - .L_28)
	.align		4
.L_28:
        /*0040*/ 	.word	index@(_ZN7cutlass13device_kernelINS_4gemm6kernel13GemmUniversalIN4cute5tupleIJiiiiEEENS1_10collective13CollectiveMmaINS1_35MainloopSm100TmaUmmaWarpSpecializedILi8ELi2ELi4ENS5_IJNS4_1CILi2EEENSA_ILi1EEESC_EEEEENS5_IJNSA_ILi256EEENSA_ILi128EEENSA_ILi64EEEEEENS_10bfloat16_tENS5_IJlSC_lEEESJ_SK_NS4_8TiledMMAINS4_8MMA_AtomIJNS4_26SM100_MMA_F16BF16_2x1SM_SSISJ_SJ_fLi256ELi128ELNS4_4UMMA5MajorE0ELSP_0ELNSO_7ScaleInE0ELSQ_0EEEEEENS4_6LayoutINS5_IJSC_SC_SC_EEENS5_IJNSA_ILi0EEESV_SV_EEEEENS5_IJNS4_10UnderscoreESY_SY_EEEEENS4_18SM100_TMA_2SM_LOADENS4_14ComposedLayoutINS4_7SwizzleILi3ELi4ELi3EEENS4_18smem_ptr_flag_bitsILi16EEENST_INS5_IJNSA_ILi8EEESH_EEENS5_IJSH_SC_EEEEEEEvNS4_8identityES11_S1B_vS1C_EENS_8epilogue10collective18CollectiveEpilogueINS1E_23Sm100TmaWarpSpecializedILi4ELi2ELi32ELb1ELb0EEEJNS5_IJSG_SG_SH_EEENS5_IJNST_ISG_SC_EENST_INSA_ILi32EEESC_EEEEESJ_SK_SJ_SK_NS1E_6fusion15FusionCallbacksIS1I_NS1O_13LinCombEltActINS1E_6thread7SigmoidESJ_fSJ_fLNS_15FloatRoundStyleE2EEES1J_S1N_JEEENS4_5SM1004TMEM4LOAD26SM100_TMEM_LOAD_32dp32b32xENS4_13SM90_TMA_LOADENS12_INS13_ILi2ELi4ELi3EEES16_NST_INS5_IJS17_S1L_EEENS5_IJS1L_SC_EEEEEEENS4_39AutoVectorizingCopyWithAssumedAlignmentILi128EEENS4_14SM90_TMA_STOREES25_S27_S27_EEEvvEEEEvNT_6ParamsE)
        /*0044*/ 	.word	0x00000000


	//----- nvinfo : EIATTR_MIN_STACK_SIZE
	.align		4
.L_29:
        /*0048*/ 	.byte	0x04, 0x12
        /*004a*/ 	.short	(.L_31 - .L_30)
	.align		4
.L_30:
        /*004c*/ 	.word	index@(_ZN7cutlass13device_kernelINS_4gemm6kernel13GemmUniversalIN4cute5tupleIJiiiiEEENS1_10collective13CollectiveMmaINS1_35MainloopSm100TmaUmmaWarpSpecializedILi8ELi2ELi4ENS5_IJNS4_1CILi2EEENSA_ILi1EEESC_EEEEENS5_IJNSA_ILi256EEENSA_ILi128EEENSA_ILi64EEEEEENS_10bfloat16_tENS5_IJlSC_lEEESJ_SK_NS4_8TiledMMAINS4_8MMA_AtomIJNS4_26SM100_MMA_F16BF16_2x1SM_SSISJ_SJ_fLi256ELi128ELNS4_4UMMA5MajorE0ELSP_0ELNSO_7ScaleInE0ELSQ_0EEEEEENS4_6LayoutINS5_IJSC_SC_SC_EEENS5_IJNSA_ILi0EEESV_SV_EEEEENS5_IJNS4_10UnderscoreESY_SY_EEEEENS4_18SM100_TMA_2SM_LOADENS4_14ComposedLayoutINS4_7SwizzleILi3ELi4ELi3EEENS4_18smem_ptr_flag_bitsILi16EEENST_INS5_IJNSA_ILi8EEESH_EEENS5_IJSH_SC_EEEEEEEvNS4_8identityES11_S1B_vS1C_EENS_8epilogue10collective18CollectiveEpilogueINS1E_23Sm100TmaWarpSpecializedILi4ELi2ELi32ELb1ELb0EEEJNS5_IJSG_SG_SH_EEENS5_IJNST_ISG_SC_EENST_INSA_ILi32EEESC_EEEEESJ_SK_SJ_SK_NS1E_6fusion15FusionCallbacksIS1I_NS1O_13LinCombEltActINS1E_6thread7SigmoidESJ_fSJ_fLNS_15FloatRoundStyleE2EEES1J_S1N_JEEENS4_5SM1004TMEM4LOAD26SM100_TMEM_LOAD_32dp32b32xENS4_13SM90_TMA_LOADENS12_INS13_ILi2ELi4ELi3EEES16_NST_INS5_IJS17_S1L_EEENS5_IJS1L_SC_EEEEEEENS4_39AutoVectorizingCopyWithAssumedAlignmentILi128EEENS4_14SM90_TMA_STOREES25_S27_S27_EEEvvEEEEvNT_6ParamsE)
        /*0050*/ 	.word	0x00000000
.L_31:


//--------------------- .nv.compat                --------------------------
	.section	.nv.compat,"",@"SHT_CUDA_COMPAT_INFO"
	.align	4
        /*0000*/ 	.byte	0x02, 0x09, 0x01, 0x00, 0x02, 0x02, 0x02, 0x00, 0x02, 0x05, 0x05, 0x00, 0x03, 0x07, 0x01, 0x01
        /*0010*/ 	.byte	0x02, 0x03, 0x01, 0x00, 0x02, 0x06, 0x01, 0x00, 0x04, 0x0b, 0x08, 0x00, 0x09, 0x00, 0x00, 0x00
        /*0020*/ 	.byte	0x00, 0x00, 0x00, 0x00


//--------------------- .nv.info._ZN7cutlass13device_kernelINS_4gemm6kernel13GemmUniversalIN4cute5tupleIJiiiiEEENS1_10collective13CollectiveMmaINS1_35MainloopSm100TmaUmmaWarpSpecializedILi8ELi2ELi4ENS5_IJNS4_1CILi2EEENSA_ILi1EEESC_EEEEENS5_IJNSA_ILi256EEENSA_ILi128EEENSA_ILi64EEEEEENS_10bfloat16_tENS5_IJlSC_lEEESJ_SK_NS4_8TiledMMAINS4_8MMA_AtomIJNS4_26SM100_MMA_F16BF16_2x1SM_SSISJ_SJ_fLi256ELi128ELNS4_4UMMA5MajorE0ELSP_0ELNSO_7ScaleInE0ELSQ_0EEEEEENS4_6LayoutINS5_IJSC_SC_SC_EEENS5_IJNSA_ILi0EEESV_SV_EEEEENS5_IJNS4_10UnderscoreESY_SY_EEEEENS4_18SM100_TMA_2SM_LOADENS4_14ComposedLayoutINS4_7SwizzleILi3ELi4ELi3EEENS4_18smem_ptr_flag_bitsILi16EEENST_INS5_IJNSA_ILi8EEESH_EEENS5_IJSH_SC_EEEEEEEvNS4_8identityES11_S1B_vS1C_EENS_8epilogue10collective18CollectiveEpilogueINS1E_23Sm100TmaWarpSpecializedILi4ELi2ELi32ELb1ELb0EEEJNS5_IJSG_SG_SH_EEENS5_IJNST_ISG_SC_EENST_INSA_ILi32EEESC_EEEEESJ_SK_SJ_SK_NS1E_6fusion15FusionCallbacksIS1I_NS1O_13LinCombEltActINS1E_6thread7SigmoidESJ_fSJ_fLNS_15FloatRoundStyleE2EEES1J_S1N_JEEENS4_5SM1004TMEM4LOAD26SM100_TMEM_LOAD_32dp32b32xENS4_13SM90_TMA_LOADENS12_INS13_ILi2ELi4ELi3EEES16_NST_INS5_IJS17_S1L_EEENS5_IJS1L_SC_EEEEEEENS4_39AutoVectorizingCopyWithAssumedAlignmentILi128EEENS4_14SM90_TMA_STOREES25_S27_S27_EEEvvEEEEvNT_6ParamsE --------------------------
	.section	.nv.info._ZN7cutlass13device_kernelINS_4gemm6kernel13GemmUniversalIN4cute5tupleIJiiiiEEENS1_10collective13CollectiveMmaINS1_35MainloopSm100TmaUmmaWarpSpecializedILi8ELi2ELi4ENS5_IJNS4_1CILi2EEENSA_ILi1EEESC_EEEEENS5_IJNSA_ILi256EEENSA_ILi128EEENSA_ILi64EEEEEENS_10bfloat16_tENS5_IJlSC_lEEESJ_SK_NS4_8TiledMMAINS4_8MMA_AtomIJNS4_26SM100_MMA_F16BF16_2x1SM_SSISJ_SJ_fLi256ELi128ELNS4_4UMMA5MajorE0ELSP_0ELNSO_7ScaleInE0ELSQ_0EEEEEENS4_6LayoutINS5_IJSC_SC_SC_EEENS5_IJNSA_ILi0EEESV_SV_EEEEENS5_IJNS4_10UnderscoreESY_SY_EEEEENS4_18SM100_TMA_2SM_LOADENS4_14ComposedLayoutINS4_7SwizzleILi3ELi4ELi3EEENS4_18smem_ptr_flag_bitsILi16EEENST_INS5_IJNSA_ILi8EEESH_EEENS5_IJSH_SC_EEEEEEEvNS4_8identityES11_S1B_vS1C_EENS_8epilogue10collective18CollectiveEpilogueINS1E_23Sm100TmaWarpSpecializedILi4ELi2ELi32ELb1ELb0EEEJNS5_IJSG_SG_SH_EEENS5_IJNST_ISG_SC_EENST_INSA_ILi32EEESC_EEEEESJ_SK_SJ_SK_NS1E_6fusion15FusionCallbacksIS1I_NS1O_13LinCombEltActINS1E_6thread7SigmoidESJ_fSJ_fLNS_15FloatRoundStyleE2EEES1J_S1N_JEEENS4_5SM1004TMEM4LOAD26SM100_TMEM_LOAD_32dp32b32xENS4_13SM90_TMA_LOADENS12_INS13_ILi2ELi4ELi3EEES16_NST_INS5_IJS17_S1L_EEENS5_IJS1L_SC_EEEEEEENS4_39AutoVectorizingCopyWithAssumedAlignmentILi128EEENS4_14SM90_TMA_STOREES25_S27_S27_EEEvvEEEEvNT_6ParamsE,"",@"SHT_CUDA_INFO"
	.sectionflags	@""
	.align	4


	//----- nvinfo : EIATTR_CUDA_API_VERSION
	.align		4
        /*0000*/ 	.byte	0x04, 0x37
        /*0002*/ 	.short	(.L_33 - .L_32)
.L_32:
        /*0004*/ 	.word	0x00000082


	//----- nvinfo : EIATTR_KPARAM_INFO
	.align		4
.L_33:
        /*0008*/ 	.byte	0x04, 0x17
        /*000a*/ 	.short	(.L_35 - .L_34)
.L_34:
        /*000c*/ 	.word	0x00000000
        /*0010*/ 	.short	0x0000
        /*0012*/ 	.short	0x0000
        /*0014*/ 	.byte	0x00, 0xf0, 0x01, 0x20


	//----- nvinfo : EIATTR_AT_ENTRY_FRAGMENTS
	.align		4
.L_35:
        /*0018*/ 	.byte	0x04, 0x4f
        /*001a*/ 	.short	(.L_37 - .L_36)


	//   ....[0]....
.L_36:
        /*001c*/ 	.word	0x00000007


	//----- nvinfo : EIATTR_RESERVED_SMEM_USED
	.align		4
.L_37:
        /*0020*/ 	.byte	0x01, 0x41
	.zero		2


	//----- nvinfo : EIATTR_SPARSE_MMA_MASK
	.align		4
        /*0024*/ 	.byte	0x03, 0x50
        /*0026*/ 	.short	0x0000


	//----- nvinfo : EIATTR_TCGEN05_2CTA_USED
	.align		4
        /*0028*/ 	.byte	0x01, 0x52
	.zero		2


	//----- nvinfo : EIATTR_MAXREG_COUNT
	.align		4
        /*002c*/ 	.byte	0x03, 0x1b
        /*002e*/ 	.short	0x00ff


	//----- nvinfo : EIATTR_NUM_BARRIERS
	.align		4
        /*0030*/ 	.byte	0x02, 0x4c
        /*0032*/ 	.byte	0x07
	.zero		1


	//----- nvinfo : EIATTR_EXTERNS
	.align		4
        /*0034*/ 	.byte	0x04, 0x0f
        /*0036*/ 	.short	(.L_39 - .L_38)


	//   ....[0]....
	.align		4
.L_38:
        /*0038*/ 	.word	index@(__assertfail)


	//----- nvinfo : EIATTR_MERCURY_ISA_VERSION
	.align		4
.L_39:
        /*003c*/ 	.byte	0x03, 0x5f
        /*003e*/ 	.short	0x0101


	//----- nvinfo : EIATTR_INT_WARP_WIDE_INSTR_OFFSETS
	.align		4
        /*0040*/ 	.byte	0x04, 0x31
        /*0042*/ 	.short	(.L_41 - .L_40)


	//   ....[0]....
.L_40:
        /*0044*/ 	.word	0x00000d60


	//   ....[1]....
        /*0048*/ 	.word	0x00000e00


	//   ....[2]....
        /*004c*/ 	.word	0x00002150


	//   ....[3]....
        /*0050*/ 	.word	0x00004260


	//   ....[4]....
        /*0054*/ 	.word	0x00004290


	//   ....[5]....
        /*0058*/ 	.word	0x000042e0


	//   ....[6]....
        /*005c*/ 	.word	0x00004c00


	//   ....[7]....
        /*0060*/ 	.word	0x00004c60


	//   ....[8]....
        /*0064*/ 	.word	0x00004d40


	//   ....[9]....
        /*0068*/ 	.word	0x00004db0


	//   ....[10]....
        /*006c*/ 	.word	0x00004ec0


	//   ....[11]....
        /*0070*/ 	.word	0x00004f50


	//   ....[12]....
        /*0074*/ 	.word	0x00005120


	//   ....[13]....
        /*0078*/ 	.word	0x00005280


	//   ....[14]....
        /*007c*/ 	.word	0x00006180


	//----- nvinfo : EIATTR_COOP_GROUP_MASK_REGIDS
	.align		4
.L_41:
        /*0080*/ 	.byte	0x04, 0x29
        /*0082*/ 	.short	(.L_43 - .L_42)


	//   ....[0]....
.L_42:
        /*0084*/ 	.word	0xffffffff


	//   ....[1]....
        /*0088*/ 	.word	0xffffffff


	//   ....[2]....
        /*008c*/ 	.word	0xffffffff


	//   ....[3]....
        /*0090*/ 	.word	0xffffffff


	//   ....[4]....
        /*0094*/ 	.word	0xffffffff


	//   ....[5]....
        /*0098*/ 	.word	0xffffffff


	//   ....[6]....
        /*009c*/ 	.word	0xffffffff


	//   ....[7]....
        /*00a0*/ 	.word	0xffffffff


	//   ....[8]....
        /*00a4*/ 	.word	0xffffffff


	//   ....[9]....
        /*00a8*/ 	.word	0xffffffff


	//   ....[10]....
        /*00ac*/ 	.word	0xffffffff


	//   ....[11]....
        /*00b0*/ 	.word	0xffffffff


	//   ....[12]....
        /*00b4*/ 	.word	0xffffffff


	//   ....[13]....
        /*00b8*/ 	.word	0xffffffff


	//----- nvinfo : EIATTR_COOP_GROUP_INSTR_OFFSETS
	.align		4
.L_43:
        /*00bc*/ 	.byte	0x04, 0x28
        /*00be*/ 	.short	(.L_45 - .L_44)


	//   ....[0]....
.L_44:
        /*00c0*/ 	.word	0x000000c0


	//   ....[1]....
        /*00c4*/ 	.word	0x000004d0


	//   ....[2]....
        /*00c8*/ 	.word	0x000006d0


	//   ....[3]....
        /*00cc*/ 	.word	0x00000860


	//   ....[4]....
        /*00d0*/ 	.word	0x00000950


	//   ....[5]....
        /*00d4*/ 	.word	0x00000ab0


	//   ....[6]....
        /*00d8*/ 	.word	0x00000c40


	//   ....[7]....
        /*00dc*/ 	.word	0x00000e80


	//   ....[8]....
        /*00e0*/ 	.word	0x00002030


	//   ....[9]....
        /*00e4*/ 	.word	0x00003050


	//   ....[10]....
        /*00e8*/ 	.word	0x00003520


	//   ....[11]....
        /*00ec*/ 	.word	0x00003550


	//   ....[12]....
        /*00f0*/ 	.word	0x00004170


	//   ....[13]....
        /*00f4*/ 	.word	0x00004380


	//----- nvinfo : EIATTR_VRC_CTA_INIT_COUNT
	.align		4
.L_45:
        /*00f8*/ 	.byte	0x02, 0x4a
        /*00fa*/ 	.byte	0x80
	.zero		1


	//----- nvinfo : EIATTR_SYSCALL_OFFSETS
	.align		4
        /*00fc*/ 	.byte	0x04, 0x46
        /*00fe*/ 	.short	(.L_47 - .L_46)


	//   ....[0]....
.L_46:
        /*0100*/ 	.word	0x00005c60


	//   ....[1]....
        /*0104*/ 	.word	0x00005d50


	//   ....[2]....
        /*0108*/ 	.word	0x00006690


	//----- nvinfo : EIATTR_MBARRIER_INSTR_OFFSETS
	.align		4
.L_47:
        /*010c*/ 	.byte	0x04, 0x39
        /*010e*/ 	.short	(.L_49 - .L_48)


	//   ....[0]....
.L_48:
        /*0110*/ 	.word	0x000005c0
        /*0114*/ 	.word	0x000000ff
        /*0118*/ 	.word	0x00000000
        /*011c*/ 	.short	0x0100
        /*011e*/ 	.byte	0x08
	.zero		1


	//   ....[1]....
        /*0120*/ 	.word	0x000005d0
        /*0124*/ 	.word	0x000000ff
        /*0128*/ 	.word	0x00000040
        /*012c*/ 	.short	0x0100
        /*012e*/ 	.byte	0x08
	.zero		1


	//   ....[2]....
        /*0130*/ 	.word	0x000005e0
        /*0134*/ 	.word	0x000000ff
        /*0138*/ 	.word	0x00000008
        /*013c*/ 	.short	0x0100
        /*013e*/ 	.byte	0x08
	.zero		1


	//   ....[3]....
        /*0140*/ 	.word	0x000005f0
        /*0144*/ 	.word	0x000000ff
        /*0148*/ 	.word	0x00000048
        /*014c*/ 	.short	0x0100
        /*014e*/ 	.byte	0x08
	.zero		1


	//   ....[4]....
        /*0150*/ 	.word	0x00000600
        /*0154*/ 	.word	0x000000ff
        /*0158*/ 	.word	0x00000010
        /*015c*/ 	.short	0x0100
        /*015e*/ 	.byte	0x08
	.zero		1


	//   ....[5]....
        /*0160*/ 	.word	0x00000610
        /*0164*/ 	.word	0x000000ff
        /*0168*/ 	.word	0x00000050
        /*016c*/ 	.short	0x0100
        /*016e*/ 	.byte	0x08
	.zero		1


	//   ....[6]....
        /*0170*/ 	.word	0x00000620
        /*0174*/ 	.word	0x000000ff
        /*0178*/ 	.word	0x00000018
        /*017c*/ 	.short	0x0100
        /*017e*/ 	.byte	0x08
	.zero		1


	//   ....[7]....
        /*0180*/ 	.word	0x00000630
        /*0184*/ 	.word	0x000000ff
        /*0188*/ 	.word	0x00000058
        /*018c*/ 	.short	0x0100
        /*018e*/ 	.byte	0x08
	.zero		1


	//   ....[8]....
        /*0190*/ 	.word	0x00000640
        /*0194*/ 	.word	0x000000ff
        /*0198*/ 	.word	0x00000020
        /*019c*/ 	.short	0x0100
        /*019e*/ 	.byte	0x08
	.zero		1


	//   ....[9]....
        /*01a0*/ 	.word	0x00000650
        /*01a4*/ 	.word	0x000000ff
        /*01a8*/ 	.word	0x00000060
        /*01ac*/ 	.short	0x0100
        /*01ae*/ 	.byte	0x08
	.zero		1


	//   ....[10]....
        /*01b0*/ 	.word	0x00000660
        /*01b4*/ 	.word	0x000000ff
        /*01b8*/ 	.word	0x00000028
        /*01bc*/ 	.short	0x0100
        /*01be*/ 	.byte	0x08
	.zero		1


	//   ....[11]....
        /*01c0*/ 	.word	0x00000670
        /*01c4*/ 	.word	0x000000ff
        /*01c8*/ 	.word	0x00000068
        /*01cc*/ 	.short	0x0100
        /*01ce*/ 	.byte	0x08
	.zero		1


	//   ....[12]....
        /*01d0*/ 	.word	0x00000680
        /*01d4*/ 	.word	0x000000ff
        /*01d8*/ 	.word	0x00000030
        /*01dc*/ 	.short	0x0100
        /*01de*/ 	.byte	0x08
	.zero		1


	//   ....[13]....
        /*01e0*/ 	.word	0x00000690
        /*01e4*/ 	.word	0x000000ff
        /*01e8*/ 	.word	0x00000070
        /*01ec*/ 	.short	0x0100
        /*01ee*/ 	.byte	0x08
	.zero		1


	//   ....[14]....
        /*01f0*/ 	.word	0x000006a0
        /*01f4*/ 	.word	0x000000ff
        /*01f8*/ 	.word	0x00000038
        /*01fc*/ 	.short	0x0100
        /*01fe*/ 	.byte	0x08
	.zero		1


	//   ....[15]....
        /*0200*/ 	.word	0x000006b0
        /*0204*/ 	.word	0x000000ff
        /*0208*/ 	.word	0x00000078
        /*020c*/ 	.short	0x0100
        /*020e*/ 	.byte	0x08
	.zero		1


	//   ....[16]....
        /*0210*/ 	.word	0x000007d0
        /*0214*/ 	.word	0x000000ff
        /*0218*/ 	.word	0x00000080
        /*021c*/ 	.short	0x0100
        /*021e*/ 	.byte	0x09
	.zero		1


	//   ....[17]....
        /*0220*/ 	.word	0x000007e0
        /*0224*/ 	.word	0x000000ff
        /*0228*/ 	.word	0x000000a0
        /*022c*/ 	.short	0x0100
        /*022e*/ 	.byte	0x09
	.zero		1


	//   ....[18]....
        /*0230*/ 	.word	0x000007f0
        /*0234*/ 	.word	0x000000ff
        /*0238*/ 	.word	0x00000088
        /*023c*/ 	.short	0x0100
        /*023e*/ 	.byte	0x09
	.zero		1


	//   ....[19]....
        /*0240*/ 	.word	0x00000800
        /*0244*/ 	.word	0x000000ff
        /*0248*/ 	.word	0x000000a8
        /*024c*/ 	.short	0x0100
        /*024e*/ 	.byte	0x09
	.zero		1


	//   ....[20]....
        /*0250*/ 	.word	0x00000810
        /*0254*/ 	.word	0x000000ff
        /*0258*/ 	.word	0x00000090
        /*025c*/ 	.short	0x0100
        /*025e*/ 	.byte	0x09
	.zero		1


	//   ....[21]....
        /*0260*/ 	.word	0x00000820
        /*0264*/ 	.word	0x000000ff
        /*0268*/ 	.word	0x000000b0
        /*026c*/ 	.short	0x0100
        /*026e*/ 	.byte	0x09
	.zero		1


	//   ....[22]....
        /*0270*/ 	.word	0x00000830
        /*0274*/ 	.word	0x000000ff
        /*0278*/ 	.word	0x00000098
        /*027c*/ 	.short	0x0100
        /*027e*/ 	.byte	0x09
	.zero		1


	//   ....[23]....
        /*0280*/ 	.word	0x00000840
        /*0284*/ 	.word	0x000000ff
        /*0288*/ 	.word	0x000000b8
        /*028c*/ 	.short	0x0100
        /*028e*/ 	.byte	0x09
	.zero		1


	//   ....[24]....
        /*0290*/ 	.word	0x00000920
        /*0294*/ 	.word	0x000000ff
        /*0298*/ 	.word	0x000000c0
        /*029c*/ 	.short	0x0100
        /*029e*/ 	.byte	0x08
	.zero		1


	//   ....[25]....
        /*02a0*/ 	.word	0x00000930
        /*02a4*/ 	.word	0x000000ff
        /*02a8*/ 	.word	0x000000c8
        /*02ac*/ 	.short	0x0100
        /*02ae*/ 	.byte	0x08
	.zero		1


	//   ....[26]....
        /*02b0*/ 	.word	0x00000a60
        /*02b4*/ 	.word	0x000000ff
        /*02b8*/ 	.word	0x000000d0
        /*02bc*/ 	.short	0x0100
        /*02be*/ 	.byte	0x08
	.zero		1


	//   ....[27]....
        /*02c0*/ 	.word	0x00000a70
        /*02c4*/ 	.word	0x000000ff
        /*02c8*/ 	.word	0x000000e0
        /*02cc*/ 	.short	0x0100
        /*02ce*/ 	.byte	0x08
	.zero		1


	//   ....[28]....
        /*02d0*/ 	.word	0x00000a80
        /*02d4*/ 	.word	0x000000ff
        /*02d8*/ 	.word	0x000000d8
        /*02dc*/ 	.short	0x0100
        /*02de*/ 	.byte	0x08
	.zero		1


	//   ....[29]....
        /*02e0*/ 	.word	0x00000a90
        /*02e4*/ 	.word	0x000000ff
        /*02e8*/ 	.word	0x000000e8
        /*02ec*/ 	.short	0x0100
        /*02ee*/ 	.byte	0x08
	.zero		1


	//   ....[30]....
        /*02f0*/ 	.word	0x00000bb0
        /*02f4*/ 	.word	0x000000ff
        /*02f8*/ 	.word	0x000000f0
        /*02fc*/ 	.short	0x0100
        /*02fe*/ 	.byte	0x09
	.zero		1


	//   ....[31]....
        /*0300*/ 	.word	0x00000bc0
        /*0304*/ 	.word	0x000000ff
        /*0308*/ 	.word	0x00000110
        /*030c*/ 	.short	0x0100
        /*030e*/ 	.byte	0x09
	.zero		1


	//   ....[32]....
        /*0310*/ 	.word	0x00000bd0
        /*0314*/ 	.word	0x000000ff
        /*0318*/ 	.word	0x000000f8
        /*031c*/ 	.short	0x0100
        /*031e*/ 	.byte	0x09
	.zero		1


	//   ....[33]....
        /*0320*/ 	.word	0x00000be0
        /*0324*/ 	.word	0x000000ff
        /*0328*/ 	.word	0x00000118
        /*032c*/ 	.short	0x0100
        /*032e*/ 	.byte	0x09
	.zero		1


	//   ....[34]....
        /*0330*/ 	.word	0x00000bf0
        /*0334*/ 	.word	0x000000ff
        /*0338*/ 	.word	0x00000100
        /*033c*/ 	.short	0x0100
        /*033e*/ 	.byte	0x09
	.zero		1


	//   ....[35]....
        /*0340*/ 	.word	0x00000c00
        /*0344*/ 	.word	0x000000ff
        /*0348*/ 	.word	0x00000120
        /*034c*/ 	.short	0x0100
        /*034e*/ 	.byte	0x09
	.zero		1


	//   ....[36]....
        /*0350*/ 	.word	0x00000c10
        /*0354*/ 	.word	0x000000ff
        /*0358*/ 	.word	0x00000108
        /*035c*/ 	.short	0x0100
        /*035e*/ 	.byte	0x09
	.zero		1


	//   ....[37]....
        /*0360*/ 	.word	0x00000c20
        /*0364*/ 	.word	0x000000ff
        /*0368*/ 	.word	0x00000128
        /*036c*/ 	.short	0x0100
        /*036e*/ 	.byte	0x09
	.zero		1


	//   ....[38]....
        /*0370*/ 	.word	0x00000d10
        /*0374*/ 	.word	0x000000ff
        /*0378*/ 	.word	0x00000130
        /*037c*/ 	.short	0x0100
        /*037e*/ 	.byte	0x08
	.zero		1


	//   ....[39]....
        /*0380*/ 	.word	0x00000d20
        /*0384*/ 	.word	0x000000ff
        /*0388*/ 	.word	0x00000140
        /*038c*/ 	.short	0x0100
        /*038e*/ 	.byte	0x08
	.zero		1


	//   ....[40]....
        /*0390*/ 	.word	0x00000d30
        /*0394*/ 	.word	0x000000ff
        /*0398*/ 	.word	0x00000138
        /*039c*/ 	.short	0x0100
        /*039e*/ 	.byte	0x08
	.zero		1


	//   ....[41]....
        /*03a0*/ 	.word	0x00000d40
        /*03a4*/ 	.word	0x000000ff
        /*03a8*/ 	.word	0x00000148
        /*03ac*/ 	.short	0x0100
        /*03ae*/ 	.byte	0x08
	.zero		1


	//   ....[42]....
        /*03b0*/ 	.word	0x00000e30
        /*03b4*/ 	.word	0x000000ff
        /*03b8*/ 	.word	0x00000150
        /*03bc*/ 	.short	0x0100
        /*03be*/ 	.byte	0x07
	.zero		1


	//   ....[43]....
        /*03c0*/ 	.word	0x00001820
        /*03c4*/ 	.word	0x00000002
        /*03c8*/ 	.word	0x00000140
        /*03cc*/ 	.short	0x010a
        /*03ce*/ 	.byte	0xff
	.zero		1


	//   ....[44]....
        /*03d0*/ 	.word	0x00001850
        /*03d4*/ 	.word	0x00000002
        /*03d8*/ 	.word	0x00000130
        /*03dc*/ 	.short	0x0101
        /*03de*/ 	.byte	0xff
	.zero		1


	//   ....[45]....
        /*03e0*/ 	.word	0x00001920
        /*03e4*/ 	.word	0x000000ff
        /*03e8*/ 	.word	0x00000040
        /*03ec*/ 	.short	0x010a
        /*03ee*/ 	.byte	0x08
	.zero		1


	//   ....[46]....
        /*03f0*/ 	.word	0x00001a20
        /*03f4*/ 	.word	0x000000ff
        /*03f8*/ 	.word	0x00000040
        /*03fc*/ 	.short	0x010a
        /*03fe*/ 	.byte	0x21
	.zero		1


	//   ....[47]....
        /*0400*/ 	.word	0x00001bd0
        /*0404*/ 	.word	0x000000ff
        /*0408*/ 	.word	0x00000040
        /*040c*/ 	.short	0x010a
        /*040e*/ 	.byte	0x08
	.zero		1


	//   ....[48]....
        /*0410*/ 	.word	0x00001cf0
        /*0414*/ 	.word	0x000000ff
        /*0418*/ 	.word	0x000000c8
        /*041c*/ 	.short	0x0101
        /*041e*/ 	.byte	0x06
	.zero		1


	//   ....[49]....
        /*0420*/ 	.word	0x00001d00
        /*0424*/ 	.word	0x000000ff
        /*0428*/ 	.word	0x00000040
        /*042c*/ 	.short	0x010a
        /*042e*/ 	.byte	0x08
	.zero		1


	//   ....[50]....
        /*0430*/ 	.word	0x00001d80
        /*0434*/ 	.word	0x000000ff
        /*0438*/ 	.word	0x00000040
        /*043c*/ 	.short	0x010a
        /*043e*/ 	.byte	0x11
	.zero		1


	//   ....[51]....
        /*0440*/ 	.word	0x00001f10
        /*0444*/ 	.word	0x000000ff
        /*0448*/ 	.word	0x00000040
        /*044c*/ 	.short	0x010a
        /*044e*/ 	.byte	0x08
	.zero		1


	//   ....[52]....
        /*0450*/ 	.word	0x00002060
        /*0454*/ 	.word	0x00000002
        /*0458*/ 	.word	0x000000d0
        /*045c*/ 	.short	0x010a
        /*045e*/ 	.byte	0xff
	.zero		1


	//   ....[53]....
        /*0460*/ 	.word	0x00002120
        /*0464*/ 	.word	0x00000002
        /*0468*/ 	.word	0x00000000
        /*046c*/ 	.short	0x0101
        /*046e*/ 	.byte	0xff
	.zero		1


	//   ....[54]....
        /*0470*/ 	.word	0x00002680
        /*0474*/ 	.word	0x000000ff
        /*0478*/ 	.word	0x00000000
        /*047c*/ 	.short	0x010a
        /*047e*/ 	.byte	0x04
	.zero		1


	//   ....[55]....
        /*0480*/ 	.word	0x00002710
        /*0484*/ 	.word	0x000000ff
        /*0488*/ 	.word	0x00000000
        /*048c*/ 	.short	0x010a
        /*048e*/ 	.byte	0x04
	.zero		1


	//   ....[56]....
        /*0490*/ 	.word	0x000027a0
        /*0494*/ 	.word	0x000000ff
        /*0498*/ 	.word	0x00000000
        /*049c*/ 	.short	0x010a
        /*049e*/ 	.byte	0x04
	.zero		1


	//   ....[57]....
        /*04a0*/ 	.word	0x00002830
        /*04a4*/ 	.word	0x000000ff
        /*04a8*/ 	.word	0x00000000
        /*04ac*/ 	.short	0x010a
        /*04ae*/ 	.byte	0x04
	.zero		1


	//   ....[58]....
        /*04b0*/ 	.word	0x000028c0
        /*04b4*/ 	.word	0x000000ff
        /*04b8*/ 	.word	0x00000000
        /*04bc*/ 	.short	0x010a
        /*04be*/ 	.byte	0x04
	.zero		1


	//   ....[59]....
        /*04c0*/ 	.word	0x00002950
        /*04c4*/ 	.word	0x000000ff
        /*04c8*/ 	.word	0x00000000
        /*04cc*/ 	.short	0x010a
        /*04ce*/ 	.byte	0x04
	.zero		1


	//   ....[60]....
        /*04d0*/ 	.word	0x000029e0
        /*04d4*/ 	.word	0x000000ff
        /*04d8*/ 	.word	0x00000000
        /*04dc*/ 	.short	0x010a
        /*04de*/ 	.byte	0x04
	.zero		1


	//   ....[61]....
        /*04e0*/ 	.word	0x00002a80
        /*04e4*/ 	.word	0x00000000
        /*04e8*/ 	.word	0x00000000
        /*04ec*/ 	.short	0x010a
        /*04ee*/ 	.byte	0xff
	.zero		1


	//   ....[62]....
        /*04f0*/ 	.word	0x00002bb0
        /*04f4*/ 	.word	0x00000000
        /*04f8*/ 	.word	0x00000130
        /*04fc*/ 	.short	0x010a
        /*04fe*/ 	.byte	0xff
	.zero		1


	//   ....[63]....
        /*0500*/ 	.word	0x00002c20
        /*0504*/ 	.word	0x00000000
        /*0508*/ 	.word	0x00000000
        /*050c*/ 	.short	0x0101
        /*050e*/ 	.byte	0xff
	.zero		1


	//   ....[64]....
        /*0510*/ 	.word	0x00002c40
        /*0514*/ 	.word	0x000000ff
        /*0518*/ 	.word	0x000000e0
        /*051c*/ 	.short	0x010a
        /*051e*/ 	.byte	0x05
	.zero		1


	//   ....[65]....
        /*0520*/ 	.word	0x00002d60
        /*0524*/ 	.word	0x00000000
        /*0528*/ 	.word	0x000000d0
        /*052c*/ 	.short	0x010a
        /*052e*/ 	.byte	0xff
	.zero		1


	//   ....[66]....
        /*0530*/ 	.word	0x00002e60
        /*0534*/ 	.word	0x00000000
        /*0538*/ 	.word	0x00000000
        /*053c*/ 	.short	0x0101
        /*053e*/ 	.byte	0xff
	.zero		1


	//   ....[67]....
        /*0540*/ 	.word	0x00002ef0
        /*0544*/ 	.word	0x000000ff
        /*0548*/ 	.word	0x000000e0
        /*054c*/ 	.short	0x0106
        /*054e*/ 	.byte	0x05
	.zero		1


	//   ....[68]....
        /*0550*/ 	.word	0x00002f10
        /*0554*/ 	.word	0x000000ff
        /*0558*/ 	.word	0x000000e0
        /*055c*/ 	.short	0x010a
        /*055e*/ 	.byte	0x05
	.zero		1


	//   ....[69]....
        /*0560*/ 	.word	0x00002fa0
        /*0564*/ 	.word	0x000000ff
        /*0568*/ 	.word	0x000000e0
        /*056c*/ 	.short	0x0106
        /*056e*/ 	.byte	0x04
	.zero		1


	//   ....[70]....
        /*0570*/ 	.word	0x00002fe0
        /*0574*/ 	.word	0x00000000
        /*0578*/ 	.word	0x000000e0
        /*057c*/ 	.short	0x010a
        /*057e*/ 	.byte	0xff
	.zero		1


	//   ....[71]....
        /*0580*/ 	.word	0x00003220
        /*0584*/ 	.word	0x000000ff
        /*0588*/ 	.word	0x00000008
        /*058c*/ 	.short	0x010a
        /*058e*/ 	.byte	0x06
	.zero		1


	//   ....[72]....
        /*0590*/ 	.word	0x00003240
        /*0594*/ 	.word	0x000000ff
        /*0598*/ 	.word	0x00000008
        /*059c*/ 	.short	0x010a
        /*059e*/ 	.byte	0x06
	.zero		1


	//   ....[73]....
        /*05a0*/ 	.word	0x000033d0
        /*05a4*/ 	.word	0x000000ff
        /*05a8*/ 	.word	0x00000008
        /*05ac*/ 	.short	0x010a
        /*05ae*/ 	.byte	0x06
	.zero		1


	//   ....[74]....
        /*05b0*/ 	.word	0x000033f0
        /*05b4*/ 	.word	0x000000ff
        /*05b8*/ 	.word	0x00000008
        /*05bc*/ 	.short	0x010a
        /*05be*/ 	.byte	0x06
	.zero		1


	//   ....[75]....
        /*05c0*/ 	.word	0x000034b0
        /*05c4*/ 	.word	0x000000ff
        /*05c8*/ 	.word	0x00000000
        /*05cc*/ 	.short	0x0101
        /*05ce*/ 	.byte	0x07
	.zero		1


	//   ....[76]....
        /*05d0*/ 	.word	0x000037f0
        /*05d4*/ 	.word	0x00000000
        /*05d8*/ 	.word	0x000000d0
        /*05dc*/ 	.short	0x010a
        /*05de*/ 	.byte	0xff
	.zero		1


	//   ....[77]....
        /*05e0*/ 	.word	0x000038b0
        /*05e4*/ 	.word	0x00000000
        /*05e8*/ 	.word	0x00000000
        /*05ec*/ 	.short	0x0101
        /*05ee*/ 	.byte	0xff
	.zero		1


	//   ....[78]....
        /*05f0*/ 	.word	0x00003970
        /*05f4*/ 	.word	0x000000ff
        /*05f8*/ 	.word	0x00000000
        /*05fc*/ 	.short	0x010a
        /*05fe*/ 	.byte	0x08
	.zero		1


	//   ....[79]....
        /*0600*/ 	.word	0x00003980
        /*0604*/ 	.word	0x000000ff
        /*0608*/ 	.word	0x00000110
        /*060c*/ 	.short	0x010a
        /*060e*/ 	.byte	0x09
	.zero		1


	//   ....[80]....
        /*0610*/ 	.word	0x00003a30
        /*0614*/ 	.word	0x000000ff
        /*0618*/ 	.word	0x00000000
        /*061c*/ 	.short	0x010a
        /*061e*/ 	.byte	0x08
	.zero		1


	//   ....[81]....
        /*0620*/ 	.word	0x00003b60
        /*0624*/ 	.word	0x000000ff
        /*0628*/ 	.word	0x00000000
        /*062c*/ 	.short	0x010a
        /*062e*/ 	.byte	0x1e
	.zero		1


	//   ....[82]....
        /*0630*/ 	.word	0x00003e60
        /*0634*/ 	.word	0x000000ff
        /*0638*/ 	.word	0x00000000
        /*063c*/ 	.short	0x010a
        /*063e*/ 	.byte	0x08
	.zero		1


	//   ....[83]....
        /*0640*/ 	.word	0x00003ef0
        /*0644*/ 	.word	0x000000ff
        /*0648*/ 	.word	0x00000000
        /*064c*/ 	.short	0x010a
        /*064e*/ 	.byte	0x08
	.zero		1


	//   ....[84]....
        /*0650*/ 	.word	0x00003f80
        /*0654*/ 	.word	0x000000ff
        /*0658*/ 	.word	0x00000000
        /*065c*/ 	.short	0x010a
        /*065e*/ 	.byte	0x08
	.zero		1


	//   ....[85]....
        /*0660*/ 	.word	0x00004020
        /*0664*/ 	.word	0x00000000
        /*0668*/ 	.word	0x00000000
        /*066c*/ 	.short	0x010a
        /*066e*/ 	.byte	0xff
	.zero		1


	//   ....[86]....
        /*0670*/ 	.word	0x00004060
        /*0674*/ 	.word	0x00000000
        /*0678*/ 	.word	0x00000000
        /*067c*/ 	.short	0x010a
        /*067e*/ 	.byte	0xff
	.zero		1


	//   ....[87]....
        /*0680*/ 	.word	0x000040d0
        /*0684*/ 	.word	0x000000ff
        /*0688*/ 	.word	0x00000000
        /*068c*/ 	.short	0x0101
        /*068e*/ 	.byte	0x05
	.zero		1


	//   ....[88]....
        /*0690*/ 	.word	0x00004110
        /*0694*/ 	.word	0x000000ff
        /*0698*/ 	.word	0x00000150
        /*069c*/ 	.short	0x010a
        /*069e*/ 	.byte	0x07
	.zero		1


	//   ....[89]....
        /*06a0*/ 	.word	0x00004160
        /*06a4*/ 	.word	0x000000ff
        /*06a8*/ 	.word	0x00000000
        /*06ac*/ 	.short	0x0101
        /*06ae*/ 	.byte	0x05
	.zero		1


	//   ....[90]....
        /*06b0*/ 	.word	0x000045b0
        /*06b4*/ 	.word	0x00000000
        /*06b8*/ 	.word	0x000000d0
        /*06bc*/ 	.short	0x010a
        /*06be*/ 	.byte	0xff
	.zero		1


	//   ....[91]....
        /*06c0*/ 	.word	0x00004670
        /*06c4*/ 	.word	0x00000000
        /*06c8*/ 	.word	0x00000000
        /*06cc*/ 	.short	0x0101
        /*06ce*/ 	.byte	0xff
	.zero		1


	//   ....[92]....
        /*06d0*/ 	.word	0x00004990
        /*06d4*/ 	.word	0x000000ff
        /*06d8*/ 	.word	0x000000c8
        /*06dc*/ 	.short	0x010a
        /*06de*/ 	.byte	0x07
	.zero		1


	//   ....[93]....
        /*06e0*/ 	.word	0x00004b80
        /*06e4*/ 	.word	0x000000ff
        /*06e8*/ 	.word	0x000000a0
        /*06ec*/ 	.short	0x010a
        /*06ee*/ 	.byte	0x07
	.zero		1


	//   ....[94]....
        /*06f0*/ 	.word	0x00004cf0
        /*06f4*/ 	.word	0x000000ff
        /*06f8*/ 	.word	0x00000080
        /*06fc*/ 	.short	0x010b
        /*06fe*/ 	.byte	0x07
	.zero		1


	//   ....[95]....
        /*0700*/ 	.word	0x00004d00
        /*0704*/ 	.word	0x000000ff
        /*0708*/ 	.word	0x00000000
        /*070c*/ 	.short	0x0101
        /*070e*/ 	.byte	0x08
	.zero		1


	//   ....[96]....
        /*0710*/ 	.word	0x00004d10
        /*0714*/ 	.word	0x000000ff
        /*0718*/ 	.word	0x000000a8
        /*071c*/ 	.short	0x010a
        /*071e*/ 	.byte	0x07
	.zero		1


	//   ....[97]....
        /*0720*/ 	.word	0x00004e60
        /*0724*/ 	.word	0x000000ff
        /*0728*/ 	.word	0x00000088
        /*072c*/ 	.short	0x010b
        /*072e*/ 	.byte	0x07
	.zero		1


	//   ....[98]....
        /*0730*/ 	.word	0x00004e70
        /*0734*/ 	.word	0x000000ff
        /*0738*/ 	.word	0x00000000
        /*073c*/ 	.short	0x0101
        /*073e*/ 	.byte	0x08
	.zero		1


	//   ....[99]....
        /*0740*/ 	.word	0x00004e80
        /*0744*/ 	.word	0x000000ff
        /*0748*/ 	.word	0x000000b0
        /*074c*/ 	.short	0x010a
        /*074e*/ 	.byte	0x07
	.zero		1


	//   ....[100]....
        /*0750*/ 	.word	0x00005000
        /*0754*/ 	.word	0x000000ff
        /*0758*/ 	.word	0x00000090
        /*075c*/ 	.short	0x010b
        /*075e*/ 	.byte	0x07
	.zero		1


	//   ....[101]....
        /*0760*/ 	.word	0x00005040
        /*0764*/ 	.word	0x000000ff
        /*0768*/ 	.word	0x00000000
        /*076c*/ 	.short	0x0101
        /*076e*/ 	.byte	0x08
	.zero		1


	//   ....[102]....
        /*0770*/ 	.word	0x00005080
        /*0774*/ 	.word	0x000000ff
        /*0778*/ 	.word	0x000000b8
        /*077c*/ 	.short	0x010a
        /*077e*/ 	.byte	0x07
	.zero		1


	//   ....[103]....
        /*0780*/ 	.word	0x000052c0
        /*0784*/ 	.word	0x000000ff
        /*0788*/ 	.word	0x00000098
        /*078c*/ 	.short	0x010b
        /*078e*/ 	.byte	0x07
	.zero		1


	//   ....[104]....
        /*0790*/ 	.word	0x000052e0
        /*0794*/ 	.word	0x000000ff
        /*0798*/ 	.word	0x00000000
        /*079c*/ 	.short	0x0101
        /*079e*/ 	.byte	0x0d
	.zero		1


	//   ....[105]....
        /*07a0*/ 	.word	0x00005310
        /*07a4*/ 	.word	0x000000ff
        /*07a8*/ 	.word	0x000000a0
        /*07ac*/ 	.short	0x010a
        /*07ae*/ 	.byte	0x07
	.zero		1


	//   ....[106]....
        /*07b0*/ 	.word	0x00005330
        /*07b4*/ 	.word	0x000000ff
        /*07b8*/ 	.word	0x000000a8
        /*07bc*/ 	.short	0x010a
        /*07be*/ 	.byte	0x07
	.zero		1


	//   ....[107]....
        /*07c0*/ 	.word	0x00005350
        /*07c4*/ 	.word	0x000000ff
        /*07c8*/ 	.word	0x000000b0
        /*07cc*/ 	.short	0x010a
        /*07ce*/ 	.byte	0x07
	.zero		1


	//   ....[108]....
        /*07d0*/ 	.word	0x00005390
        /*07d4*/ 	.word	0x00000000
        /*07d8*/ 	.word	0x000000b8
        /*07dc*/ 	.short	0x010a
        /*07de*/ 	.byte	0xff
	.zero		1


	//   ....[109]....
        /*07e0*/ 	.word	0x00005600
        /*07e4*/ 	.word	0x00000000
        /*07e8*/ 	.word	0x000000d0
        /*07ec*/ 	.short	0x010a
        /*07ee*/ 	.byte	0xff
	.zero		1


	//   ....[110]....
        /*07f0*/ 	.word	0x000056c0
        /*07f4*/ 	.word	0x00000000
        /*07f8*/ 	.word	0x00000000
        /*07fc*/ 	.short	0x0101
        /*07fe*/ 	.byte	0xff
	.zero		1


	//   ....[111]....
        /*0800*/ 	.word	0x00006210
        /*0804*/ 	.word	0x000000ff
        /*0808*/ 	.word	0x00000080
        /*080c*/ 	.short	0x010a
        /*080e*/ 	.byte	0x04
	.zero		1


	//   ....[112]....
        /*0810*/ 	.word	0x00006230
        /*0814*/ 	.word	0x00000003
        /*0818*/ 	.word	0x000000f0
        /*081c*/ 	.short	0x010a
        /*081e*/ 	.byte	0xff
	.zero		1


	//   ....[113]....
        /*0820*/ 	.word	0x000063d0
        /*0824*/ 	.word	0x00000002
        /*0828*/ 	.word	0x00000080
        /*082c*/ 	.short	0x010a
        /*082e*/ 	.byte	0xff
	.zero		1


	//   ....[114]....
        /*0830*/ 	.word	0x00006560
        /*0834*/ 	.word	0x00000080
        /*0838*/ 	.word	0x000000f0
        /*083c*/ 	.short	0x010a
        /*083e*/ 	.byte	0xff
	.zero		1


	//   ....[115]....
        /*0840*/ 	.word	0x00006760
        /*0844*/ 	.word	0x00000080
        /*0848*/ 	.word	0x00000000
        /*084c*/ 	.short	0x0101
        /*084e*/ 	.byte	0xff
	.zero		1


	//   ....[116]....
        /*0850*/ 	.word	0x0000a200
        /*0854*/ 	.word	0x00000000
        /*0858*/ 	.word	0x00000000
        /*085c*/ 	.short	0x0101
        /*085e*/ 	.byte	0xff
	.zero		1


	//   ....[117]....
        /*0860*/ 	.word	0x0000a280
        /*0864*/ 	.word	0x00000002
        /*0868*/ 	.word	0x00000080
        /*086c*/ 	.short	0x010a
        /*086e*/ 	.byte	0xff
	.zero		1


	//   ....[118]....
        /*0870*/ 	.word	0x0000a4e0
        /*0874*/ 	.word	0x00000000
        /*0878*/ 	.word	0x00000000
        /*087c*/ 	.short	0x0101
        /*087e*/ 	.byte	0xff
	.zero		1


	//   ....[119]....
        /*0880*/ 	.word	0x0000a500
        /*0884*/ 	.word	0x00000002
        /*0888*/ 	.word	0x00000140
        /*088c*/ 	.short	0x010a
        /*088e*/ 	.byte	0xff
	.zero		1


	//   ....[120]....
        /*0890*/ 	.word	0x0000a560
        /*0894*/ 	.word	0x00000002
        /*0898*/ 	.word	0x00000040
        /*089c*/ 	.short	0x010a
        /*089e*/ 	.byte	0xff
	.zero		1


	//   ....[121]....
        /*08a0*/ 	.word	0x0000a5c0
        /*08a4*/ 	.word	0x00000002
        /*08a8*/ 	.word	0x00000040
        /*08ac*/ 	.short	0x010a
        /*08ae*/ 	.byte	0xff
	.zero		1


	//   ....[122]....
        /*08b0*/ 	.word	0x0000a610
        /*08b4*/ 	.word	0x00000002
        /*08b8*/ 	.word	0x000000d0
        /*08bc*/ 	.short	0x010a
        /*08be*/ 	.byte	0xff
	.zero		1


	//   ....[123]....
        /*08c0*/ 	.word	0x0000a670
        /*08c4*/ 	.word	0x00000000
        /*08c8*/ 	.word	0x00000000
        /*08cc*/ 	.short	0x010a
        /*08ce*/ 	.byte	0xff
	.zero		1


	//   ....[124]....
        /*08d0*/ 	.word	0x0000a6d0
        /*08d4*/ 	.word	0x00000000
        /*08d8*/ 	.word	0x00000000
        /*08dc*/ 	.short	0x010a
        /*08de*/ 	.byte	0xff
	.zero		1


	//   ....[125]....
        /*08e0*/ 	.word	0x0000a730
        /*08e4*/ 	.word	0x00000000
        /*08e8*/ 	.word	0x00000000
        /*08ec*/ 	.short	0x010a
        /*08ee*/ 	.byte	0xff
	.zero		1


	//   ....[126]....
        /*08f0*/ 	.word	0x0000a790
        /*08f4*/ 	.word	0x00000000
        /*08f8*/ 	.word	0x00000000
        /*08fc*/ 	.short	0x010a
        /*08fe*/ 	.byte	0xff
	.zero		1


	//   ....[127]....
        /*0900*/ 	.word	0x0000a7f0
        /*0904*/ 	.word	0x00000000
        /*0908*/ 	.word	0x00000000
        /*090c*/ 	.short	0x010a
        /*090e*/ 	.byte	0xff
	.zero		1


	//   ....[128]....
        /*0910*/ 	.word	0x0000a850
        /*0914*/ 	.word	0x00000000
        /*0918*/ 	.word	0x00000000
        /*091c*/ 	.short	0x010a
        /*091e*/ 	.byte	0xff
	.zero		1


	//   ....[129]....
        /*0920*/ 	.word	0x0000a8b0
        /*0924*/ 	.word	0x00000000
        /*0928*/ 	.word	0x00000000
        /*092c*/ 	.short	0x010a
        /*092e*/ 	.byte	0xff
	.zero		1


	//   ....[130]....
        /*0930*/ 	.word	0x0000a900
        /*0934*/ 	.word	0x00000000
        /*0938*/ 	.word	0x00000130
        /*093c*/ 	.short	0x010a
        /*093e*/ 	.byte	0xff
	.zero		1


	//   ....[131]....
        /*0940*/ 	.word	0x0000a960
        /*0944*/ 	.word	0x00000000
        /*0948*/ 	.word	0x000000e0
        /*094c*/ 	.short	0x010a
        /*094e*/ 	.byte	0xff
	.zero		1


	//   ....[132]....
        /*0950*/ 	.word	0x0000a9b0
        /*0954*/ 	.word	0x00000000
        /*0958*/ 	.word	0x000000d0
        /*095c*/ 	.short	0x010a
        /*095e*/ 	.byte	0xff
	.zero		1


	//   ....[133]....
        /*0960*/ 	.word	0x0000aa10
        /*0964*/ 	.word	0x00000000
        /*0968*/ 	.word	0x000000e0
        /*096c*/ 	.short	0x010a
        /*096e*/ 	.byte	0xff
	.zero		1


	//   ....[134]....
        /*0970*/ 	.word	0x0000aa70
        /*0974*/ 	.word	0x00000004
        /*0978*/ 	.word	0x00000008
        /*097c*/ 	.short	0x010a
        /*097e*/ 	.byte	0xff
	.zero		1


	//   ....[135]....
        /*0980*/ 	.word	0x0000ab50
        /*0984*/ 	.word	0x00000002
        /*0988*/ 	.word	0x00000008
        /*098c*/ 	.short	0x010a
        /*098e*/ 	.byte	0xff
	.zero		1


	//   ....[136]....
        /*0990*/ 	.word	0x0000aba0
        /*0994*/ 	.word	0x00000000
        /*0998*/ 	.word	0x000000d0
        /*099c*/ 	.short	0x010a
        /*099e*/ 	.byte	0xff
	.zero		1


	//   ....[137]....
        /*09a0*/ 	.word	0x0000ac00
        /*09a4*/ 	.word	0x00000000
        /*09a8*/ 	.word	0x00000110
        /*09ac*/ 	.short	0x010a
        /*09ae*/ 	.byte	0xff
	.zero		1


	//   ....[138]....
        /*09b0*/ 	.word	0x0000ac60
        /*09b4*/ 	.word	0x00000000
        /*09b8*/ 	.word	0x00000000
        /*09bc*/ 	.short	0x010a
        /*09be*/ 	.byte	0xff
	.zero		1


	//   ....[139]....
        /*09c0*/ 	.word	0x0000acc0
        /*09c4*/ 	.word	0x00000000
        /*09c8*/ 	.word	0x00000000
        /*09cc*/ 	.short	0x010a
        /*09ce*/ 	.byte	0xff
	.zero		1


	//   ....[140]....
        /*09d0*/ 	.word	0x0000ad20
        /*09d4*/ 	.word	0x00000000
        /*09d8*/ 	.word	0x00000000
        /*09dc*/ 	.short	0x010a
        /*09de*/ 	.byte	0xff
	.zero		1


	//   ....[141]....
        /*09e0*/ 	.word	0x0000ad80
        /*09e4*/ 	.word	0x00000000
        /*09e8*/ 	.word	0x00000000
        /*09ec*/ 	.short	0x010a
        /*09ee*/ 	.byte	0xff
	.zero		1


	//   ....[142]....
        /*09f0*/ 	.word	0x0000ade0
        /*09f4*/ 	.word	0x00000000
        /*09f8*/ 	.word	0x00000150
        /*09fc*/ 	.short	0x010a
        /*09fe*/ 	.byte	0xff
	.zero		1


	//   ....[143]....
        /*0a00*/ 	.word	0x0000ae30
        /*0a04*/ 	.word	0x00000000
        /*0a08*/ 	.word	0x000000d0
        /*0a0c*/ 	.short	0x010a
        /*0a0e*/ 	.byte	0xff
	.zero		1


	//   ....[144]....
        /*0a10*/ 	.word	0x0000ae90
        /*0a14*/ 	.word	0x00000000
        /*0a18*/ 	.word	0x000000c8
        /*0a1c*/ 	.short	0x010a
        /*0a1e*/ 	.byte	0xff
	.zero		1


	//   ....[145]....
        /*0a20*/ 	.word	0x0000aef0
        /*0a24*/ 	.word	0x00000000
        /*0a28*/ 	.word	0x000000a0
        /*0a2c*/ 	.short	0x010a
        /*0a2e*/ 	.byte	0xff
	.zero		1


	//   ....[146]....
        /*0a30*/ 	.word	0x0000af50
        /*0a34*/ 	.word	0x00000000
        /*0a38*/ 	.word	0x000000a8
        /*0a3c*/ 	.short	0x010a
        /*0a3e*/ 	.byte	0xff
	.zero		1


	//   ....[147]....
        /*0a40*/ 	.word	0x0000afb0
        /*0a44*/ 	.word	0x00000000
        /*0a48*/ 	.word	0x000000b0
        /*0a4c*/ 	.short	0x010a
        /*0a4e*/ 	.byte	0xff
	.zero		1


	//   ....[148]....
        /*0a50*/ 	.word	0x0000b010
        /*0a54*/ 	.word	0x00000000
        /*0a58*/ 	.word	0x000000b8
        /*0a5c*/ 	.short	0x010a
        /*0a5e*/ 	.byte	0xff
	.zero		1


	//   ....[149]....
        /*0a60*/ 	.word	0x0000b070
        /*0a64*/ 	.word	0x00000000
        /*0a68*/ 	.word	0x000000a0
        /*0a6c*/ 	.short	0x010a
        /*0a6e*/ 	.byte	0xff
	.zero		1


	//   ....[150]....
        /*0a70*/ 	.word	0x0000b0d0
        /*0a74*/ 	.word	0x00000000
        /*0a78*/ 	.word	0x000000a8
        /*0a7c*/ 	.short	0x010a
        /*0a7e*/ 	.byte	0xff
	.zero		1


	//   ....[151]....
        /*0a80*/ 	.word	0x0000b130
        /*0a84*/ 	.word	0x00000000
        /*0a88*/ 	.word	0x000000b0
        /*0a8c*/ 	.short	0x010a
        /*0a8e*/ 	.byte	0xff
	.zero		1


	//   ....[152]....
        /*0a90*/ 	.word	0x0000b180
        /*0a94*/ 	.word	0x00000000
        /*0a98*/ 	.word	0x000000d0
        /*0a9c*/ 	.short	0x010a
        /*0a9e*/ 	.byte	0xff
	.zero		1


	//   ....[153]....
        /*0aa0*/ 	.word	0x0000b1d0
        /*0aa4*/ 	.word	0x00000002
        /*0aa8*/ 	.word	0x00000080
        /*0aac*/ 	.short	0x010a
        /*0aae*/ 	.byte	0xff
	.zero		1


	//   ....[154]....
        /*0ab0*/ 	.word	0x0000b220
        /*0ab4*/ 	.word	0x00000080
        /*0ab8*/ 	.word	0x000000f0
        /*0abc*/ 	.short	0x010a
        /*0abe*/ 	.byte	0xff
	.zero		1


	//----- nvinfo : EIATTR_NUM_MBARRIERS
	.align		4
.L_49:
        /*0ac0*/ 	.byte	0x03, 0x38
        /*0ac2*/ 	.short	0x002b


	//----- nvinfo : EIATTR_EXIT_INSTR_OFFSETS
	.align		4
        /*0ac4*/ 	.byte	0x04, 0x1c
        /*0ac6*/ 	.short	(.L_51 - .L_50)


	//   ....[0]....
.L_50:
        /*0ac8*/ 	.word	0x00002ab0


	//   ....[1]....
        /*0acc*/ 	.word	0x00002fb0


	//   ....[2]....
        /*0ad0*/ 	.word	0x00003010


	//   ....[3]....
        /*0ad4*/ 	.word	0x00004390


	//   ....[4]....
        /*0ad8*/ 	.word	0x000053c0


	//   ....[5]....
        /*0adc*/ 	.word	0x00005400


	//   ....[6]....
        /*0ae0*/ 	.word	0x0000a3c0


	//   ....[7]....
        /*0ae4*/ 	.word	0x0000a440


	//   ....[8]....
        /*0ae8*/ 	.word	0x0000a470


	//   ....[9]....
        /*0aec*/ 	.word	0x0000a4f0


	//----- nvinfo : EIATTR_MAX_THREADS
	.align		4
.L_51:
        /*0af0*/ 	.byte	0x04, 0x05
        /*0af2*/ 	.short	(.L_53 - .L_52)
.L_52:
        /*0af4*/ 	.word	0x00000100
        /*0af8*/ 	.word	0x00000001
        /*0afc*/ 	.word	0x00000001


	//----- nvinfo : EIATTR_CRS_STACK_SIZE
	.align		4
.L_53:
        /*0b00*/ 	.byte	0x04, 0x1e
        /*0b02*/ 	.short	(.L_55 - .L_54)
.L_54:
        /*0b04*/ 	.word	0x00000000


	//----- nvinfo : EIATTR_CBANK_PARAM_SIZE
	.align		4
.L_55:
        /*0b08*/ 	.byte	0x03, 0x19
        /*0b0a*/ 	.short	0x0800


	//----- nvinfo : EIATTR_PARAM_CBANK
	.align		4
        /*0b0c*/ 	.byte	0x04, 0x0a
        /*0b0e*/ 	.short	(.L_57 - .L_56)
	.align		4
.L_56:
        /*0b10*/ 	.word	index@(.nv.constant0._ZN7cutlass13device_kernelINS_4gemm6kernel13GemmUniversalIN4cute5tupleIJiiiiEEENS1_10collective13CollectiveMmaINS1_35MainloopSm100TmaUmmaWarpSpecializedILi8ELi2ELi4ENS5_IJNS4_1CILi2EEENSA_ILi1EEESC_EEEEENS5_IJNSA_ILi256EEENSA_ILi128EEENSA_ILi64EEEEEENS_10bfloat16_tENS5_IJlSC_lEEESJ_SK_NS4_8TiledMMAINS4_8MMA_AtomIJNS4_26SM100_MMA_F16BF16_2x1SM_SSISJ_SJ_fLi256ELi128ELNS4_4UMMA5MajorE0ELSP_0ELNSO_7ScaleInE0ELSQ_0EEEEEENS4_6LayoutINS5_IJSC_SC_SC_EEENS5_IJNSA_ILi0EEESV_SV_EEEEENS5_IJNS4_10UnderscoreESY_SY_EEEEENS4_18SM100_TMA_2SM_LOADENS4_14ComposedLayoutINS4_7SwizzleILi3ELi4ELi3EEENS4_18smem_ptr_flag_bitsILi16EEENST_INS5_IJNSA_ILi8EEESH_EEENS5_IJSH_SC_EEEEEEEvNS4_8identityES11_S1B_vS1C_EENS_8epilogue10collective18CollectiveEpilogueINS1E_23Sm100TmaWarpSpecializedILi4ELi2ELi32ELb1ELb0EEEJNS5_IJSG_SG_SH_EEENS5_IJNST_ISG_SC_EENST_INSA_ILi32EEESC_EEEEESJ_SK_SJ_SK_NS1E_6fusion15FusionCallbacksIS1I_NS1O_13LinCombEltActINS1E_6thread7SigmoidESJ_fSJ_fLNS_15FloatRoundStyleE2EEES1J_S1N_JEEENS4_5SM1004TMEM4LOAD26SM100_TMEM_LOAD_32dp32b32xENS4_13SM90_TMA_LOADENS12_INS13_ILi2ELi4ELi3EEES16_NST_INS5_IJS17_S1L_EEENS5_IJS1L_SC_EEEEEEENS4_39AutoVectorizingCopyWithAssumedAlignmentILi128EEENS4_14SM90_TMA_STOREES25_S27_S27_EEEvvEEEEvNT_6ParamsE)
        /*0b14*/ 	.short	0x0380
        /*0b16*/ 	.short	0x0800


	//----- nvinfo : EIATTR_SW_WAR
	.align		4
.L_57:
        /*0b18*/ 	.byte	0x04, 0x36
        /*0b1a*/ 	.short	(.L_59 - .L_58)
.L_58:
        /*0b1c*/ 	.word	0x00000008
.L_59:


//--------------------- .nv.callgraph             --------------------------
	.section	.nv.callgraph,"",@"SHT_CUDA_CALLGRAPH"
	.align	4
	.sectionentsize	8
	.align		4
        /*0000*/ 	.word	0x00000000
	.align		4
        /*0004*/ 	.word	0xffffffff
	.align		4
        /*0008*/ 	.word	index@(_ZN7cutlass13device_kernelINS_4gemm6kernel13GemmUniversalIN4cute5tupleIJiiiiEEENS1_10collective13CollectiveMmaINS1_35MainloopSm100TmaUmmaWarpSpecializedILi8ELi2ELi4ENS5_IJNS4_1CILi2EEENSA_ILi1EEESC_EEEEENS5_IJNSA_ILi256EEENSA_ILi128EEENSA_ILi64EEEEEENS_10bfloat16_tENS5_IJlSC_lEEESJ_SK_NS4_8TiledMMAINS4_8MMA_AtomIJNS4_26SM100_MMA_F16BF16_2x1SM_SSISJ_SJ_fLi256ELi128ELNS4_4UMMA5MajorE0ELSP_0ELNSO_7ScaleInE0ELSQ_0EEEEEENS4_6LayoutINS5_IJSC_SC_SC_EEENS5_IJNSA_ILi0EEESV_SV_EEEEENS5_IJNS4_10UnderscoreESY_SY_EEEEENS4_18SM100_TMA_2SM_LOADENS4_14ComposedLayoutINS4_7SwizzleILi3ELi4ELi3EEENS4_18smem_ptr_flag_bitsILi16EEENST_INS5_IJNSA_ILi8EEESH_EEENS5_IJSH_SC_EEEEEEEvNS4_8identityES11_S1B_vS1C_EENS_8epilogue10collective18CollectiveEpilogueINS1E_23Sm100TmaWarpSpecializedILi4ELi2ELi32ELb1ELb0EEEJNS5_IJSG_SG_SH_EEENS5_IJNST_ISG_SC_EENST_INSA_ILi32EEESC_EEEEESJ_SK_SJ_SK_NS1E_6fusion15FusionCallbacksIS1I_NS1O_13LinCombEltActINS1E_6thread7SigmoidESJ_fSJ_fLNS_15FloatRoundStyleE2EEES1J_S1N_JEEENS4_5SM1004TMEM4LOAD26SM100_TMEM_LOAD_32dp32b32xENS4_13SM90_TMA_LOADENS12_INS13_ILi2ELi4ELi3EEES16_NST_INS5_IJS17_S1L_EEENS5_IJS1L_SC_EEEEEEENS4_39AutoVectorizingCopyWithAssumedAlignmentILi128EEENS4_14SM90_TMA_STOREES25_S27_S27_EEEvvEEEEvNT_6ParamsE)
	.align		4
        /*000c*/ 	.word	index@(__assertfail)
	.align		4
        /*0010*/ 	.word	0x00000000
	.align		4
        /*0014*/ 	.word	0xfffffffe
	.align		4
        /*0018*/ 	.word	0x00000000
	.align		4
        /*001c*/ 	.word	0xfffffffd
	.align		4
        /*0020*/ 	.word	0x00000000
	.align		4
        /*0024*/ 	.word	0xfffffffc


//--------------------- .nv.constant4             --------------------------
	.section	.nv.constant4,"a",@progbits
	.align	8
	.align		8
.nv.constant4:
        /*0000*/ 	.dword	__assertfail
	.align		8
        /*0008*/ 	.dword	__unnamed_1
	.align		8
        /*0010*/ 	.dword	__unnamed_2
	.align		8
        /*0018*/ 	.dword	_ZN39_INTERNAL_82561a50_4_k_cu_5f6cd240_29814cuda3std3__45__cpo5beginE
	.align		8
        /*0020*/ 	.dword	_ZN39_INTERNAL_82561a50_4_k_cu_5f6cd240_29814cuda3std3__45__cpo3endE
	.align		8
        /*0028*/ 	.dword	_ZN39_INTERNAL_82561a50_4_k_cu_5f6cd240_29814cuda3std3__45__cpo6cbeginE
	.align		8
        /*0030*/ 	.dword	_ZN39_INTERNAL_82561a50_4_k_cu_5f6cd240_29814cuda3std3__45__cpo4cendE
	.align		8
        /*0038*/ 	.dword	_ZN39_INTERNAL_82561a50_4_k_cu_5f6cd240_29814cuda3std3__441_GLOBAL__N__82561a50_4_k_cu_5f6cd240_29816ignoreE
	.align		8
        /*0040*/ 	.dword	_ZN39_INTERNAL_82561a50_4_k_cu_5f6cd240_29814cuda3std3__419piecewise_constructE
	.align		8
        /*0048*/ 	.dword	_ZN39_INTERNAL_82561a50_4_k_cu_5f6cd240_29814cuda3std3__48in_placeE
	.align		8
        /*0050*/ 	.dword	_ZN39_INTERNAL_82561a50_4_k_cu_5f6cd240_29814cuda3std6ranges3__45__cpo4swapE
	.align		8
        /*0058*/ 	.dword	_ZN39_INTERNAL_82561a50_4_k_cu_5f6cd240_29814cuda3std6ranges3__45__cpo9iter_moveE
	.align		8
        /*0060*/ 	.dword	_ZN39_INTERNAL_82561a50_4_k_cu_5f6cd240_29814cute7productE
	.align		8
        /*0068*/ 	.dword	_ZN39_INTERNAL_82561a50_4_k_cu_5f6cd240_29814cute1_E
	.align		8
        /*0070*/ 	.dword	$str$25
	.align		8
        /*0078*/ 	.dword	$str$26
	.align		8
        /*0080*/ 	.dword	$str$27
	.align		8
        /*0088*/ 	.dword	$str$28


//--------------------- .text._ZN7cutlass13device_kernelINS_4gemm6kernel13GemmUniversalIN4cute5tupleIJiiiiEEENS1_10collective13CollectiveMmaINS1_35MainloopSm100TmaUmmaWarpSpecializedILi8ELi2ELi4ENS5_IJNS4_1CILi2EEENSA_ILi1EEESC_EEEEENS5_IJNSA_ILi256EEENSA_ILi128EEENSA_ILi64EEEEEENS_10bfloat16_tENS5_IJlSC_lEEESJ_SK_NS4_8TiledMMAINS4_8MMA_AtomIJNS4_26SM100_MMA_F16BF16_2x1SM_SSISJ_SJ_fLi256ELi128ELNS4_4UMMA5MajorE0ELSP_0ELNSO_7ScaleInE0ELSQ_0EEEEEENS4_6LayoutINS5_IJSC_SC_SC_EEENS5_IJNSA_ILi0EEESV_SV_EEEEENS5_IJNS4_10UnderscoreESY_SY_EEEEENS4_18SM100_TMA_2SM_LOADENS4_14ComposedLayoutINS4_7SwizzleILi3ELi4ELi3EEENS4_18smem_ptr_flag_bitsILi16EEENST_INS5_IJNSA_ILi8EEESH_EEENS5_IJSH_SC_EEEEEEEvNS4_8identityES11_S1B_vS1C_EENS_8epilogue10collective18CollectiveEpilogueINS1E_23Sm100TmaWarpSpecializedILi4ELi2ELi32ELb1ELb0EEEJNS5_IJSG_SG_SH_EEENS5_IJNST_ISG_SC_EENST_INSA_ILi32EEESC_EEEEESJ_SK_SJ_SK_NS1E_6fusion15FusionCallbacksIS1I_NS1O_13LinCombEltActINS1E_6thread7SigmoidESJ_fSJ_fLNS_15FloatRoundStyleE2EEES1J_S1N_JEEENS4_5SM1004TMEM4LOAD26SM100_TMEM_LOAD_32dp32b32xENS4_13SM90_TMA_LOADENS12_INS13_ILi2ELi4ELi3EEES16_NST_INS5_IJS17_S1L_EEENS5_IJS1L_SC_EEEEEEENS4_39AutoVectorizingCopyWithAssumedAlignmentILi128EEENS4_14SM90_TMA_STOREES25_S27_S27_EEEvvEEEEvNT_6ParamsE --------------------------
	.section	.text._ZN7cutlass13device_kernelINS_4gemm6kernel13GemmUniversalIN4cute5tupleIJiiiiEEENS1_10collective13CollectiveMmaINS1_35MainloopSm100TmaUmmaWarpSpecializedILi8ELi2ELi4ENS5_IJNS4_1CILi2EEENSA_ILi1EEESC_EEEEENS5_IJNSA_ILi256EEENSA_ILi128EEENSA_ILi64EEEEEENS_10bfloat16_tENS5_IJlSC_lEEESJ_SK_NS4_8TiledMMAINS4_8MMA_AtomIJNS4_26SM100_MMA_F16BF16_2x1SM_SSISJ_SJ_fLi256ELi128ELNS4_4UMMA5MajorE0ELSP_0ELNSO_7ScaleInE0ELSQ_0EEEEEENS4_6LayoutINS5_IJSC_SC_SC_EEENS5_IJNSA_ILi0EEESV_SV_EEEEENS5_IJNS4_10UnderscoreESY_SY_EEEEENS4_18SM100_TMA_2SM_LOADENS4_14ComposedLayoutINS4_7SwizzleILi3ELi4ELi3EEENS4_18smem_ptr_flag_bitsILi16EEENST_INS5_IJNSA_ILi8EEESH_EEENS5_IJSH_SC_EEEEEEEvNS4_8identityES11_S1B_vS1C_EENS_8epilogue10collective18CollectiveEpilogueINS1E_23Sm100TmaWarpSpecializedILi4ELi2ELi32ELb1ELb0EEEJNS5_IJSG_SG_SH_EEENS5_IJNST_ISG_SC_EENST_INSA_ILi32EEESC_EEEEESJ_SK_SJ_SK_NS1E_6fusion15FusionCallbacksIS1I_NS1O_13LinCombEltActINS1E_6thread7SigmoidESJ_fSJ_fLNS_15FloatRoundStyleE2EEES1J_S1N_JEEENS4_5SM1004TMEM4LOAD26SM100_TMEM_LOAD_32dp32b32xENS4_13SM90_TMA_LOADENS12_INS13_ILi2ELi4ELi3EEES16_NST_INS5_IJS17_S1L_EEENS5_IJS1L_SC_EEEEEEENS4_39AutoVectorizingCopyWithAssumedAlignmentILi128EEENS4_14SM90_TMA_STOREES25_S27_S27_EEEvvEEEEvNT_6ParamsE,"ax",@progbits
	.align	128
.text._ZN7cutlass13device_kernelINS_4gemm6kernel13GemmUniversalIN4cute5tupleIJiiiiEEENS1_10collective13CollectiveMmaINS1_35MainloopSm100TmaUmmaWarpSpecializedILi8ELi2ELi4ENS5_IJNS4_1CILi2EEENSA_ILi1EEESC_EEEEENS5_IJNSA_ILi256EEENSA_ILi128EEENSA_ILi64EEEEEENS_10bfloat16_tENS5_IJlSC_lEEESJ_SK_NS4_8TiledMMAINS4_8MMA_AtomIJNS4_26SM100_MMA_F16BF16_2x1SM_SSISJ_SJ_fLi256ELi128ELNS4_4UMMA5MajorE0ELSP_0ELNSO_7ScaleInE0ELSQ_0EEEEEENS4_6LayoutINS5_IJSC_SC_SC_EEENS5_IJNSA_ILi0EEESV_SV_EEEEENS5_IJNS4_10UnderscoreESY_SY_EEEEENS4_18SM100_TMA_2SM_LOADENS4_14ComposedLayoutINS4_7SwizzleILi3ELi4ELi3EEENS4_18smem_ptr_flag_bitsILi16EEENST_INS5_IJNSA_ILi8EEESH_EEENS5_IJSH_SC_EEEEEEEvNS4_8identityES11_S1B_vS1C_EENS_8epilogue10collective18CollectiveEpilogueINS1E_23Sm100TmaWarpSpecializedILi4ELi2ELi32ELb1ELb0EEEJNS5_IJSG_SG_SH_EEENS5_IJNST_ISG_SC_EENST_INSA_ILi32EEESC_EEEEESJ_SK_SJ_SK_NS1E_6fusion15FusionCallbacksIS1I_NS1O_13LinCombEltActINS1E_6thread7SigmoidESJ_fSJ_fLNS_15FloatRoundStyleE2EEES1J_S1N_JEEENS4_5SM1004TMEM4LOAD26SM100_TMEM_LOAD_32dp32b32xENS4_13SM90_TMA_LOADENS12_INS13_ILi2ELi4ELi3EEES16_NST_INS5_IJS17_S1L_EEENS5_IJS1L_SC_EEEEEEENS4_39AutoVectorizingCopyWithAssumedAlignmentILi128EEENS4_14SM90_TMA_STOREES25_S27_S27_EEEvvEEEEvNT_6ParamsE:
        .type           _ZN7cutlass13device_kernelINS_4gemm6kernel13GemmUniversalIN4cute5tupleIJiiiiEEENS1_10collective13CollectiveMmaINS1_35MainloopSm100TmaUmmaWarpSpecializedILi8ELi2ELi4ENS5_IJNS4_1CILi2EEENSA_ILi1EEESC_EEEEENS5_IJNSA_ILi256EEENSA_ILi128EEENSA_ILi64EEEEEENS_10bfloat16_tENS5_IJlSC_lEEESJ_SK_NS4_8TiledMMAINS4_8MMA_AtomIJNS4_26SM100_MMA_F16BF16_2x1SM_SSISJ_SJ_fLi256ELi128ELNS4_4UMMA5MajorE0ELSP_0ELNSO_7ScaleInE0ELSQ_0EEEEEENS4_6LayoutINS5_IJSC_SC_SC_EEENS5_IJNSA_ILi0EEESV_SV_EEEEENS5_IJNS4_10UnderscoreESY_SY_EEEEENS4_18SM100_TMA_2SM_LOADENS4_14ComposedLayoutINS4_7SwizzleILi3ELi4ELi3EEENS4_18smem_ptr_flag_bitsILi16EEENST_INS5_IJNSA_ILi8EEESH_EEENS5_IJSH_SC_EEEEEEEvNS4_8identityES11_S1B_vS1C_EENS_8epilogue10collective18CollectiveEpilogueINS1E_23Sm100TmaWarpSpecializedILi4ELi2ELi32ELb1ELb0EEEJNS5_IJSG_SG_SH_EEENS5_IJNST_ISG_SC_EENST_INSA_ILi32EEESC_EEEEESJ_SK_SJ_SK_NS1E_6fusion15FusionCallbacksIS1I_NS1O_13LinCombEltActINS1E_6thread7SigmoidESJ_fSJ_fLNS_15FloatRoundStyleE2EEES1J_S1N_JEEENS4_5SM1004TMEM4LOAD26SM100_TMEM_LOAD_32dp32b32xENS4_13SM90_TMA_LOADENS12_INS13_ILi2ELi4ELi3EEES16_NST_INS5_IJS17_S1L_EEENS5_IJS1L_SC_EEEEEEENS4_39AutoVectorizingCopyWithAssumedAlignmentILi128EEENS4_14SM90_TMA_STOREES25_S27_S27_EEEvvEEEEvNT_6ParamsE,@function
        .size           _ZN7cutlass13device_kernelINS_4gemm6kernel13GemmUniversalIN4cute5tupleIJiiiiEEENS1_10collective13CollectiveMmaINS1_35MainloopSm100TmaUmmaWarpSpecializedILi8ELi2ELi4ENS5_IJNS4_1CILi2EEENSA_ILi1EEESC_EEEEENS5_IJNSA_ILi256EEENSA_ILi128EEENSA_ILi64EEEEEENS_10bfloat16_tENS5_IJlSC_lEEESJ_SK_NS4_8TiledMMAINS4_8MMA_AtomIJNS4_26SM100_MMA_F16BF16_2x1SM_SSISJ_SJ_fLi256ELi128ELNS4_4UMMA5MajorE0ELSP_0ELNSO_7ScaleInE0ELSQ_0EEEEEENS4_6LayoutINS5_IJSC_SC_SC_EEENS5_IJNSA_ILi0EEESV_SV_EEEEENS5_IJNS4_10UnderscoreESY_SY_EEEEENS4_18SM100_TMA_2SM_LOADENS4_14ComposedLayoutINS4_7SwizzleILi3ELi4ELi3EEENS4_18smem_ptr_flag_bitsILi16EEENST_INS5_IJNSA_ILi8EEESH_EEENS5_IJSH_SC_EEEEEEEvNS4_8identityES11_S1B_vS1C_EENS_8epilogue10collective18CollectiveEpilogueINS1E_23Sm100TmaWarpSpecializedILi4ELi2ELi32ELb1ELb0EEEJNS5_IJSG_SG_SH_EEENS5_IJNST_ISG_SC_EENST_INSA_ILi32EEESC_EEEEESJ_SK_SJ_SK_NS1E_6fusion15FusionCallbacksIS1I_NS1O_13LinCombEltActINS1E_6thread7SigmoidESJ_fSJ_fLNS_15FloatRoundStyleE2EEES1J_S1N_JEEENS4_5SM1004TMEM4LOAD26SM100_TMEM_LOAD_32dp32b32xENS4_13SM90_TMA_LOADENS12_INS13_ILi2ELi4ELi3EEES16_NST_INS5_IJS17_S1L_EEENS5_IJS1L_SC_EEEEEEENS4_39AutoVectorizingCopyWithAssumedAlignmentILi128EEENS4_14SM90_TMA_STOREES25_S27_S27_EEEvvEEEEvNT_6ParamsE,(.L_x_293 - _ZN7cutlass13device_kernelINS_4gemm6kernel13GemmUniversalIN4cute5tupleIJiiiiEEENS1_10collective13CollectiveMmaINS1_35MainloopSm100TmaUmmaWarpSpecializedILi8ELi2ELi4ENS5_IJNS4_1CILi2EEENSA_ILi1EEESC_EEEEENS5_IJNSA_ILi256EEENSA_ILi128EEENSA_ILi64EEEEEENS_10bfloat16_tENS5_IJlSC_lEEESJ_SK_NS4_8TiledMMAINS4_8MMA_AtomIJNS4_26SM100_MMA_F16BF16_2x1SM_SSISJ_SJ_fLi256ELi128ELNS4_4UMMA5MajorE0ELSP_0ELNSO_7ScaleInE0ELSQ_0EEEEEENS4_6LayoutINS5_IJSC_SC_SC_EEENS5_IJNSA_ILi0EEESV_SV_EEEEENS5_IJNS4_10UnderscoreESY_SY_EEEEENS4_18SM100_TMA_2SM_LOADENS4_14ComposedLayoutINS4_7SwizzleILi3ELi4ELi3EEENS4_18smem_ptr_flag_bitsILi16EEENST_INS5_IJNSA_ILi8EEESH_EEENS5_IJSH_SC_EEEEEEEvNS4_8identityES11_S1B_vS1C_EENS_8epilogue10collective18CollectiveEpilogueINS1E_23Sm100TmaWarpSpecializedILi4ELi2ELi32ELb1ELb0EEEJNS5_IJSG_SG_SH_EEENS5_IJNST_ISG_SC_EENST_INSA_ILi32EEESC_EEEEESJ_SK_SJ_SK_NS1E_6fusion15FusionCallbacksIS1I_NS1O_13LinCombEltActINS1E_6thread7SigmoidESJ_fSJ_fLNS_15FloatRoundStyleE2EEES1J_S1N_JEEENS4_5SM1004TMEM4LOAD26SM100_TMEM_LOAD_32dp32b32xENS4_13SM90_TMA_LOADENS12_INS13_ILi2ELi4ELi3EEES16_NST_INS5_IJS17_S1L_EEENS5_IJS1L_SC_EEEEEEENS4_39AutoVectorizingCopyWithAssumedAlignmentILi128EEENS4_14SM90_TMA_STOREES25_S27_S27_EEEvvEEEEvNT_6ParamsE)
        .other          _ZN7cutlass13device_kernelINS_4gemm6kernel13GemmUniversalIN4cute5tupleIJiiiiEEENS1_10collective13CollectiveMmaINS1_35MainloopSm100TmaUmmaWarpSpecializedILi8ELi2ELi4ENS5_IJNS4_1CILi2EEENSA_ILi1EEESC_EEEEENS5_IJNSA_ILi256EEENSA_ILi128EEENSA_ILi64EEEEEENS_10bfloat16_tENS5_IJlSC_lEEESJ_SK_NS4_8TiledMMAINS4_8MMA_AtomIJNS4_26SM100_MMA_F16BF16_2x1SM_SSISJ_SJ_fLi256ELi128ELNS4_4UMMA5MajorE0ELSP_0ELNSO_7ScaleInE0ELSQ_0EEEEEENS4_6LayoutINS5_IJSC_SC_SC_EEENS5_IJNSA_ILi0EEESV_SV_EEEEENS5_IJNS4_10UnderscoreESY_SY_EEEEENS4_18SM100_TMA_2SM_LOADENS4_14ComposedLayoutINS4_7SwizzleILi3ELi4ELi3EEENS4_18smem_ptr_flag_bitsILi16EEENST_INS5_IJNSA_ILi8EEESH_EEENS5_IJSH_SC_EEEEEEEvNS4_8identityES11_S1B_vS1C_EENS_8epilogue10collective18CollectiveEpilogueINS1E_23Sm100TmaWarpSpecializedILi4ELi2ELi32ELb1ELb0EEEJNS5_IJSG_SG_SH_EEENS5_IJNST_ISG_SC_EENST_INSA_ILi32EEESC_EEEEESJ_SK_SJ_SK_NS1E_6fusion15FusionCallbacksIS1I_NS1O_13LinCombEltActINS1E_6thread7SigmoidESJ_fSJ_fLNS_15FloatRoundStyleE2EEES1J_S1N_JEEENS4_5SM1004TMEM4LOAD26SM100_TMEM_LOAD_32dp32b32xENS4_13SM90_TMA_LOADENS12_INS13_ILi2ELi4ELi3EEES16_NST_INS5_IJS17_S1L_EEENS5_IJS1L_SC_EEEEEEENS4_39AutoVectorizingCopyWithAssumedAlignmentILi128EEENS4_14SM90_TMA_STOREES25_S27_S27_EEEvvEEEEvNT_6ParamsE,@"STO_CUDA_ENTRY STV_DEFAULT"
_ZN7cutlass13device_kernelINS_4gemm6kernel13GemmUniversalIN4cute5tupleIJiiiiEEENS1_10collective13CollectiveMmaINS1_35MainloopSm100TmaUmmaWarpSpecializedILi8ELi2ELi4ENS5_IJNS4_1CILi2EEENSA_ILi1EEESC_EEEEENS5_IJNSA_ILi256EEENSA_ILi128EEENSA_ILi64EEEEEENS_10bfloat16_tENS5_IJlSC_lEEESJ_SK_NS4_8TiledMMAINS4_8MMA_AtomIJNS4_26SM100_MMA_F16BF16_2x1SM_SSISJ_SJ_fLi256ELi128ELNS4_4UMMA5MajorE0ELSP_0ELNSO_7ScaleInE0ELSQ_0EEEEEENS4_6LayoutINS5_IJSC_SC_SC_EEENS5_IJNSA_ILi0EEESV_SV_EEEEENS5_IJNS4_10UnderscoreESY_SY_EEEEENS4_18SM100_TMA_2SM_LOADENS4_14ComposedLayoutINS4_7SwizzleILi3ELi4ELi3EEENS4_18smem_ptr_flag_bitsILi16EEENST_INS5_IJNSA_ILi8EEESH_EEENS5_IJSH_SC_EEEEEEEvNS4_8identityES11_S1B_vS1C_EENS_8epilogue10collective18CollectiveEpilogueINS1E_23Sm100TmaWarpSpecializedILi4ELi2ELi32ELb1ELb0EEEJNS5_IJSG_SG_SH_EEENS5_IJNST_ISG_SC_EENST_INSA_ILi32EEESC_EEEEESJ_SK_SJ_SK_NS1E_6fusion15FusionCallbacksIS1I_NS1O_13LinCombEltActINS1E_6thread7SigmoidESJ_fSJ_fLNS_15FloatRoundStyleE2EEES1J_S1N_JEEENS4_5SM1004TMEM4LOAD26SM100_TMEM_LOAD_32dp32b32xENS4_13SM90_TMA_LOADENS12_INS13_ILi2ELi4ELi3EEES16_NST_INS5_IJS17_S1L_EEENS5_IJS1L_SC_EEEEEEENS4_39AutoVectorizingCopyWithAssumedAlignmentILi128EEENS4_14SM90_TMA_STOREES25_S27_S27_EEEvvEEEEvNT_6ParamsE:
[----:B------:R-:W1:Y:S01]  /*0000*/  LDC R1, c[0x0][0x37c] ;  /* 0x0000df00ff017b82 */ /* 0x000e620000000800 */
[----:B------:R-:W2:Y:S01]  /*0010*/  S2R R121, SR_TID.X ;  /* 0x0000000000797919 */ /* 0x000ea20000002100 */
[----:B------:R-:W3:Y:S06]  /*0020*/  LDCU.64 UR8, c[0x0][0x890] ;  /* 0x00011200ff0877ac */ /* 0x000eec0008000a00 */
[----:B------:R-:W4:Y:S01]  /*0030*/  S2UR UR37, SR_CgaCtaId ;  /* 0x00000000002579c3 */ /* 0x000f220000008800 */
[----:B------:R-:W-:Y:S02]  /*0040*/  PRMT R101, RZ, 0x7610, R101 ;  /* 0x00007610ff657816 */ /* 0x000fe40000000065 */
[----:B------:R-:W-:Y:S01]  /*0050*/  ELECT P0, URZ, PT ;  /* 0x0000000000ff782f */ /* 0x000fe20003800000 */
[----:B------:R-:W1:Y:S01]  /*0060*/  LDCU.64 UR38, c[0x0][0x358] ;  /* 0x00006b00ff2677ac */ /* 0x000e620008000a00 */
[----:B---3--:R-:W-:-:S04]  /*0070*/  UISETP.NE.U32.AND UP2, UPT, UR8, URZ, UPT ;  /* 0x000000ff0800728c */ /* 0x008fc8000bf45070 */
[----:B------:R-:W-:Y:S02]  /*0080*/  UISETP.NE.AND.EX UP2, UPT, UR9, URZ, UPT, UP2 ;  /* 0x000000ff0900728c */ /* 0x000fe4000bf45320 */
[----:B----4-:R-:W-:Y:S02]  /*0090*/  ULOP3.LUT UR5, UR37, 0x1, URZ, 0xc0, !UPT ;  /* 0x0000000125057892 */ /* 0x010fe4000f8ec0ff */
[----:B------:R-:W-:Y:S01]  /*00a0*/  ULOP3.LUT UR4, UR37, 0x1, URZ, 0x3c, !UPT ;  /* 0x0000000125047892 */ /* 0x000fe2000f8e3cff */
[----:B--2---:R-:W-:-:S05]  /*00b0*/  SHF.R.U32.HI R124, RZ, 0x5, R121 ;  /* 0x00000005ff7c7819 */ /* 0x004fca0000011679 */
[----:B------:R-:W2:Y:S02]  /*00c0*/  SHFL.IDX PT, R0, R124, RZ, 0x1f ;  /* 0x00001fff7c007589 */ /* 0x000ea400000e0000 */
[----:B--2---:R-:W-:Y:S01]  /*00d0*/  R2UR UR10, R0 ;  /* 0x00000000000a72ca */ /* 0x004fe200000e0000 */
[----:B-1----:R-:W-:Y:S05]  /*00e0*/  BRA.U UP2, `(.L_x_0) ;  /* 0x00000001022c7547 */ /* 0x002fea000b800000 */
[----:B------:R-:W1:Y:S02]  /*00f0*/  LDCU.64 UR6, c[0x0][0x888] ;  /* 0x00011100ff0677ac */ /* 0x000e640008000a00 */
[----:B-1----:R-:W-:-:S04]  /*0100*/  UISETP.NE.U32.AND UP0, UPT, UR6, URZ, UPT ;  /* 0x000000ff0600728c */ /* 0x002fc8000bf05070 */
[----:B------:R-:W-:-:S09]  /*0110*/  UISETP.NE.AND.EX UP0, UPT, UR7, URZ, UPT, UP0 ;  /* 0x000000ff0700728c */ /* 0x000fd2000bf05300 */
[----:B------:R-:W-:Y:S05]  /*0120*/  BRA.U !UP0, `(.L_x_1) ;  /* 0x0000000108107547 */ /* 0x000fea000b800000 */
[----:B------:R-:W1:Y:S02]  /*0130*/  LDC.64 R2, c[0x0][0x888] ;  /* 0x00022200ff027b82 */ /* 0x000e640000000a00 */
[----:B-1----:R1:W5:Y:S01]  /*0140*/  LDG.E R63, desc[UR38][R2.64] ;  /* 0x00000026023f7981 */ /* 0x002362000c1e1900 */
[----:B------:R-:W-:Y:S01]  /*0150*/  HFMA2 R101, -RZ, RZ, 0, 5.9604644775390625e-08 ;  /* 0x00000001ff657431 */ /* 0x000fe200000001ff */
[----:B------:R-:W-:Y:S05]  /*0160*/  BRA `(.L_x_0) ;  /* 0x00000000000c7947 */ /* 0x000fea0003800000 */
.L_x_1:
[----:B------:R-:W1:Y:S01]  /*0170*/  LDCU UR6, c[0x0][0x880] ;  /* 0x00011000ff0677ac */ /* 0x000e620008000800 */
[----:B------:R-:W-:Y:S01]  /*0180*/  HFMA2 R101, -RZ, RZ, 0, 5.9604644775390625e-08 ;  /* 0x00000001ff657431 */ /* 0x000fe200000001ff */
[----:B-1----:R-:W-:-:S07]  /*0190*/  MOV R63, UR6 ;  /* 0x00000006003f7c02 */ /* 0x002fce0008000f00 */
.L_x_0:
[----:B------:R-:W2:Y:S02]  /*01a0*/  LDCU.64 UR6, c[0x0][0x8b0] ;  /* 0x00011600ff0677ac */ /* 0x000ea40008000a00 */
[----:B--2---:R-:W-:-:S04]  /*01b0*/  UISETP.NE.U32.AND UP0, UPT, UR6, URZ, UPT ;  /* 0x000000ff0600728c */ /* 0x004fc8000bf05070 */
[----:B------:R-:W-:-:S09]  /*01c0*/  UISETP.NE.AND.EX UP0, UPT, UR7, URZ, UPT, UP0 ;  /* 0x000000ff0700728c */ /* 0x000fd2000bf05300 */
[----:B------:R-:W-:Y:S05]  /*01d0*/  BRA.U UP0, `(.L_x_2) ;  /* 0x0000000100247547 */ /* 0x000fea000b800000 */
[----:B------:R-:W2:Y:S02]  /*01e0*/  LDCU.64 UR6, c[0x0][0x8a8] ;  /* 0x00011500ff0677ac */ /* 0x000ea40008000a00 */
[----:B--2---:R-:W-:-:S04]  /*01f0*/  UISETP.NE.U32.AND UP0, UPT, UR6, URZ, UPT ;  /* 0x000000ff0600728c */ /* 0x004fc8000bf05070 */
[----:B------:R-:W-:-:S09]  /*0200*/  UISETP.NE.AND.EX UP0, UPT, UR7, URZ, UPT, UP0 ;  /* 0x000000ff0700728c */ /* 0x000fd2000bf05300 */
[----:B------:R-:W-:Y:S05]  /*0210*/  BRA.U !UP0, `(.L_x_3) ;  /* 0x00000001080c7547 */ /* 0x000fea000b800000 */
[----:B------:R-:W2:Y:S02]  /*0220*/  LDC.64 R42, c[0x0][0x8a8] ;  /* 0x00022a00ff2a7b82 */ /* 0x000ea40000000a00 */
[----:B--2---:R2:W5:Y:S01]  /*0230*/  LDG.E R42, desc[UR38][R42.64] ;  /* 0x000000262a2a7981 */ /* 0x004562000c1e1900 */
[----:B------:R-:W-:Y:S05]  /*0240*/  BRA `(.L_x_2) ;  /* 0x0000000000087947 */ /* 0x000fea0003800000 */
.L_x_3:
[----:B------:R-:W2:Y:S02]  /*0250*/  LDCU UR6, c[0x0][0x8a0] ;  /* 0x00011400ff0677ac */ /* 0x000ea40008000800 */
[----:B--2---:R-:W-:Y:S02]  /*0260*/  MOV R42, UR6 ;  /* 0x00000006002a7c02 */ /* 0x004fe40008000f00 */
.L_x_2:
[----:B------:R-:W-:Y:S01]  /*0270*/  IMAD.U32 R0, RZ, RZ, UR10 ;  /* 0x0000000aff007e24 */ /* 0x000fe2000f8e00ff */
[----:B------:R-:W-:Y:S04]  /*0280*/  BSSY.RECONVERGENT B0, `(.L_x_4) ;  /* 0x000000c000007945 */ /* 0x000fe80003800200 */
[C---:B------:R-:W-:Y:S02]  /*0290*/  ISETP.NE.OR P2, PT, R0.reuse, 0x1, !P0 ;  /* 0x000000010000780c */ /* 0x040fe40004745670 */
[----:B------:R-:W-:-:S11]  /*02a0*/  ISETP.NE.OR P1, PT, R0, 0x3, !P0 ;  /* 0x000000030000780c */ /* 0x000fd60004725670 */
[----:B------:R-:W-:Y:S05]  /*02b0*/  @P2 BRA `(.L_x_5) ;  /* 0x0000000000202947 */ /* 0x000fea0003800000 */
[----:B------:R-:W3:Y:S02]  /*02c0*/  LDCU.64 UR6, c[0x0][0x348] ;  /* 0x00006900ff0677ac */ /* 0x000ee40008000a00 */
[----:B---3--:R-:W-:Y:S02]  /*02d0*/  UIADD3 UR12, UP1, UPT, UR6, 0x80, URZ ;  /* 0x00000080060c7890 */ /* 0x008fe4000ff3e0ff */
[----:B------:R-:W-:Y:S02]  /*02e0*/  UIADD3 UR6, UP0, UPT, UR6, 0x180, URZ ;  /* 0x0000018006067890 */ /* 0x000fe4000ff1e0ff */
[----:B------:R-:W-:Y:S02]  /*02f0*/  UIADD3.X UR13, UPT, UPT, URZ, UR7, URZ, UP1, !UPT ;  /* 0x00000007ff0d7290 */ /* 0x000fe40008ffe4ff */
[----:B------:R-:W-:-:S07]  /*0300*/  UIADD3.X UR7, UPT, UPT, URZ, UR7, URZ, UP0, !UPT ;  /* 0x00000007ff077290 */ /* 0x000fce00087fe4ff */
[----:B------:R3:W-:Y:S02]  /*0310*/  UTMACCTL.PF [UR12] ;  /* 0x000000000c0079b9 */ /* 0x0007e40008040000 */
[----:B------:R3:W-:Y:S02]  /*0320*/  UTMACCTL.PF [UR6] ;  /* 0x00000000060079b9 */ /* 0x0007e40008040000 */
[----:B---3--:R-:W-:Y:S01]  /*0330*/  NOP ;  /* 0x0000000000007918 */ /* 0x008fe20000000000 */
.L_x_5:
[----:B------:R-:W-:Y:S05]  /*0340*/  BSYNC.RECONVERGENT B0 ;  /* 0x0000000000007941 */ /* 0x000fea0003800200 */
.L_x_4:
[----:B------:R-:W-:Y:S04]  /*0350*/  BSSY.RECONVERGENT B0, `(.L_x_6) ;  /* 0x000000a000007945 */ /* 0x000fe80003800200 */
        /* <DEDUP_REMOVED lines=9> */
.L_x_7:
[----:B------:R-:W-:Y:S05]  /*03f0*/  BSYNC.RECONVERGENT B0 ;  /* 0x0000000000007941 */ /* 0x000fea0003800200 */
.L_x_6:
[----:B------:R-:W3:Y:S01]  /*0400*/  LDCU.64 UR6, c[0x0][0x888] ;  /* 0x00011100ff0677ac */ /* 0x000ee20008000a00 */
[----:B------:R-:W-:Y:S02]  /*0410*/  UISETP.EQ.U32.AND UP1, UPT, UR8, URZ, UPT ;  /* 0x000000ff0800728c */ /* 0x000fe4000bf22070 */
[----:B------:R-:W-:Y:S02]  /*0420*/  UPLOP3.LUT UP5, UPT, UPT, UPT, UPT, 0x40, 0x4 ;  /* 0x000000000004789c */ /* 0x000fe40003fae870 */
[----:B---3--:R-:W-:-:S04]  /*0430*/  UISETP.NE.U32.AND UP0, UPT, UR6, URZ, UPT ;  /* 0x000000ff0600728c */ /* 0x008fc8000bf05070 */
[----:B------:R-:W-:-:S04]  /*0440*/  UISETP.NE.AND.EX UP0, UPT, UR7, URZ, UPT, UP0 ;  /* 0x000000ff0700728c */ /* 0x000fc8000bf05300 */
[----:B------:R-:W-:-:S04]  /*0450*/  UISETP.EQ.OR.EX UP3, UPT, UR9, URZ, !UP0, UP1 ;  /* 0x000000ff0900728c */ /* 0x000fc8000c762710 */
[----:B------:R-:W-:-:S05]  /*0460*/  UP2UR UR45, UPR, URZ, 0x8 ;  /* 0x00000008ff2d7883 */ /* 0x000fca0008000000 */
[----:B------:R-:W-:Y:S07]  /*0470*/  BRA.U !UP3, `(.L_x_8) ;  /* 0x000000010b147547 */ /* 0x000fee000b800000 */
[----:B------:R-:W-:Y:S01]  /*0480*/  PLOP3.LUT P2, PT, PT, PT, UP2, 0x80, 0x8 ;  /* 0x000000000008781c */ /* 0x000fe20003f4f028 */
[----:B------:R-:W-:-:S12]  /*0490*/  UPLOP3.LUT UP5, UPT, UPT, UPT, UP0, 0x40, 0x4 ;  /* 0x000000000004789c */ /* 0x000fd80003fae800 */
[----:B-----5:R-:W-:-:S13]  /*04a0*/  @!P2 FSETP.EQ.AND P1, PT, R63, RZ, PT ;  /* 0x000000ff3f00a20b */ /* 0x020fda0003f22000 */
[----:B------:R-:W-:Y:S01]  /*04b0*/  @!P2 VOTEU.ANY UP1, P1 ;  /* 0x0000000000ffa886 */ /* 0x000fe20000820100 */
[----:B------:R-:W-:-:S11]  /*04c0*/  @!UP2 UPLOP3.LUT UP5, UPT, UPT, UPT, UP1, 0x80, 0x8 ;  /* 0x000000000008a89c */ /* 0x000fd60003faf010 */
.L_x_8:
[----:B------:R-:W3:Y:S01]  /*04d0*/  SHFL.IDX PT, R0, R124, RZ, 0x1f ;  /* 0x00001fff7c007589 */ /* 0x000ee200000e0000 */
[----:B------:R-:W-:-:S04]  /*04e0*/  UISETP.NE.AND UP1, UPT, UR10, 0x2, UPT ;  /* 0x000000020a00788c */ /* 0x000fc8000bf25270 */
[----:B------:R-:W-:Y:S02]  /*04f0*/  UISETP.EQ.AND UP2, UPT, UR5, URZ, !UP1 ;  /* 0x000000ff0500728c */ /* 0x000fe4000cf42270 */
[----:B------:R-:W-:-:S04]  /*0500*/  USEL UR6, URZ, 0x1, UP1 ;  /* 0x00000001ff067887 */ /* 0x000fc80008800000 */
[----:B------:R-:W-:Y:S02]  /*0510*/  PLOP3.LUT P5, PT, P0, PT, UP2, 0x80, 0x8 ;  /* 0x000000000008781c */ /* 0x000fe400007af028 */
[----:B---3--:R-:W-:-:S13]  /*0520*/  ISETP.NE.AND P1, PT, R0, RZ, PT ;  /* 0x000000ff0000720c */ /* 0x008fda0003f25270 */
[----:B------:R-:W-:Y:S05]  /*0530*/  @P1 BRA `(.L_x_9) ;  /* 0x0000000000641947 */ /* 0x000fea0003800000 */
[----:B------:R-:W-:Y:S01]  /*0540*/  UMOV UR8, 0x400 ;  /* 0x0000040000087882 */ /* 0x000fe20000000000 */
[----:B------:R-:W-:Y:S01]  /*0550*/  UMOV UR7, 0x1 ;  /* 0x0000000100077882 */ /* 0x000fe20000000000 */
[----:B------:R-:W-:Y:S02]  /*0560*/  ULEA UR8, UR37, UR8, 0x18 ;  /* 0x0000000825087291 */ /* 0x000fe4000f8ec0ff */
[----:B------:R-:W-:-:S04]  /*0570*/  UIADD3 UR12, UPT, UPT, -UR7, 0x100000, URZ ;  /* 0x00100000070c7890 */ /* 0x000fc8000fffe1ff */
[----:B------:R-:W-:Y:S02]  /*0580*/  USHF.L.U32 UR13, UR12, 0xb, URZ ;  /* 0x0000000b0c0d7899 */ /* 0x000fe400080006ff */
[----:B------:R-:W-:Y:S01]  /*0590*/  USHF.L.U32 UR12, UR12, 0x1, URZ ;  /* 0x000000010c0c7899 */ /* 0x000fe200080006ff */
[----:B------:R-:W-:Y:S01]  /*05a0*/  ELECT P1, URZ, PT ;  /* 0x0000000000ff782f */ /* 0x000fe20003820000 */
[----:B------:R-:W3:Y:S10]  /*05b0*/  FENCE.VIEW.ASYNC.S ;  /* 0x00000000000073c6 */ /* 0x000ef40000000000 */
[----:B---3--:R3:W4:Y:S01]  /*05c0*/  SYNCS.EXCH.64 URZ, [UR8], UR12 ;  /* 0x0000000c08ff75b2 */ /* 0x0087220008000100 */
[----:B------:R3:W1:Y:S01]  /*05d0*/  SYNCS.EXCH.64 URZ, [UR8+0x40], UR12 ;  /* 0x0000400c08ff75b2 */ /* 0x0006620008000100 */
        /* <DEDUP_REMOVED lines=13> */
[----:B------:R3:W1:Y:S02]  /*06b0*/  SYNCS.EXCH.64 URZ, [UR8+0x78], UR12 ;  /* 0x0000780c08ff75b2 */ /* 0x0006640008000100 */
[----:B---3--:R-:W-:Y:S01]  /*06c0*/  NOP ;  /* 0x0000000000007918 */ /* 0x008fe20000000000 */
.L_x_9:
[----:B------:R-:W3:Y:S01]  /*06d0*/  SHFL.IDX PT, R0, R124, RZ, 0x1f ;  /* 0x00001fff7c007589 */ /* 0x000ee200000e0000 */
[----:B------:R-:W-:Y:S01]  /*06e0*/  NOP ;  /* 0x0000000000007918 */ /* 0x000fe20000000000 */
[----:B---3--:R-:W-:-:S13]  /*06f0*/  ISETP.NE.AND P1, PT, R0, 0x1, PT ;  /* 0x000000010000780c */ /* 0x008fda0003f25270 */
[----:B------:R-:W-:Y:S05]  /*0700*/  @P1 BRA `(.L_x_10) ;  /* 0x0000000000541947 */ /* 0x000fea0003800000 */
[----:B------:R-:W-:Y:S01]  /*0710*/  UMOV UR9, 0x400 ;  /* 0x0000040000097882 */ /* 0x000fe20000000000 */
[----:B------:R-:W-:Y:S01]  /*0720*/  UMOV UR8, 0x20 ;  /* 0x0000002000087882 */ /* 0x000fe20000000000 */
[----:B------:R-:W-:Y:S01]  /*0730*/  UMOV UR7, 0x80 ;  /* 0x0000008000077882 */ /* 0x000fe20000000000 */
[----:B------:R-:W-:Y:S02]  /*0740*/  ULEA UR9, UR37, UR9, 0x18 ;  /* 0x0000000925097291 */ /* 0x000fe4000f8ec0ff */
[----:B------:R-:W-:-:S04]  /*0750*/  UIADD3 UR12, UPT, UPT, -UR8, 0x100000, URZ ;  /* 0x00100000080c7890 */ /* 0x000fc8000fffe1ff */
[----:B------:R-:W-:Y:S02]  /*0760*/  USHF.L.U32 UR13, UR12, 0xb, URZ ;  /* 0x0000000b0c0d7899 */ /* 0x000fe400080006ff */
[----:B------:R-:W-:Y:S02]  /*0770*/  USHF.L.U32 UR12, UR12, 0x1, URZ ;  /* 0x000000010c0c7899 */ /* 0x000fe400080006ff */
[----:B------:R-:W-:-:S04]  /*0780*/  UIADD3 UR14, UPT, UPT, -UR7, 0x100000, URZ ;  /* 0x00100000070e7890 */ /* 0x000fc8000fffe1ff */
[----:B------:R-:W-:Y:S02]  /*0790*/  USHF.L.U32 UR15, UR14, 0xb, URZ ;  /* 0x0000000b0e0f7899 */ /* 0x000fe400080006ff */
[----:B------:R-:W-:Y:S01]  /*07a0*/  USHF.L.U32 UR14, UR14, 0x1, URZ ;  /* 0x000000010e0e7899 */ /* 0x000fe200080006ff */
[----:B------:R-:W-:Y:S01]  /*07b0*/  ELECT P1, URZ, PT ;  /* 0x0000000000ff782f */ /* 0x000fe20003820000 */
[----:B------:R-:W3:Y:S02]  /*07c0*/  FENCE.VIEW.ASYNC.S ;  /* 0x00000000000073c6 */ /* 0x000ee40000000000 */
[----:B---3--:R3:W1:Y:S08]  /*07d0*/  SYNCS.EXCH.64 URZ, [UR9+0x80], UR12 ;  /* 0x0000800c09ff75b2 */ /* 0x0086700008000100 */
[----:B------:R3:W1:Y:S01]  /*07e0*/  SYNCS.EXCH.64 URZ, [UR9+0xa0], UR14 ;  /* 0x0000a00e09ff75b2 */ /* 0x0006620008000100 */
[----:B------:R3:W1:Y:S01]  /*07f0*/  SYNCS.EXCH.64 URZ, [UR9+0x88], UR12 ;  /* 0x0000880c09ff75b2 */ /* 0x0006620008000100 */
[----:B------:R3:W1:Y:S01]  /*0800*/  SYNCS.EXCH.64 URZ, [UR9+0xa8], UR14 ;  /* 0x0000a80e09ff75b2 */ /* 0x0006620008000100 */
[----:B------:R3:W1:Y:S01]  /*0810*/  SYNCS.EXCH.64 URZ, [UR9+0x90], UR12 ;  /* 0x0000900c09ff75b2 */ /* 0x0006620008000100 */
[----:B------:R3:W1:Y:S01]  /*0820*/  SYNCS.EXCH.64 URZ, [UR9+0xb0], UR14 ;  /* 0x0000b00e09ff75b2 */ /* 0x0006620008000100 */
[----:B------:R3:W1:Y:S01]  /*0830*/  SYNCS.EXCH.64 URZ, [UR9+0x98], UR12 ;  /* 0x0000980c09ff75b2 */ /* 0x0006620008000100 */
[----:B------:R3:W1:Y:S01]  /*0840*/  SYNCS.EXCH.64 URZ, [UR9+0xb8], UR14 ;  /* 0x0000b80e09ff75b2 */ /* 0x0006620008000100 */
[----:B------:R-:W-:Y:S01]  /*0850*/  NOP ;  /* 0x0000000000007918 */ /* 0x000fe20000000000 */
.L_x_10:
[----:B------:R-:W2:Y:S01]  /*0860*/  SHFL.IDX PT, R0, R124, RZ, 0x1f ;  /* 0x00001fff7c007589 */ /* 0x000ea200000e0000 */
[----:B------:R-:W-:Y:S01]  /*0870*/  NOP ;  /* 0x0000000000007918 */ /* 0x000fe20000000000 */
[----:B--2---:R-:W-:-:S13]  /*0880*/  ISETP.NE.AND P1, PT, R0, 0x3, PT ;  /* 0x000000030000780c */ /* 0x004fda0003f25270 */
[----:B------:R-:W-:Y:S05]  /*0890*/  @P1 BRA `(.L_x_11) ;  /* 0x00000000002c1947 */ /* 0x000fea0003800000 */
[----:B------:R-:W-:Y:S01]  /*08a0*/  UMOV UR8, 0x400 ;  /* 0x0000040000087882 */ /* 0x000fe20000000000 */
[----:B------:R-:W-:Y:S01]  /*08b0*/  UMOV UR7, 0x20 ;  /* 0x0000002000077882 */ /* 0x000fe20000000000 */
[----:B------:R-:W-:Y:S02]  /*08c0*/  ULEA UR8, UR37, UR8, 0x18 ;  /* 0x0000000825087291 */ /* 0x000fe4000f8ec0ff */
[----:B---3--:R-:W-:-:S04]  /*08d0*/  UIADD3 UR12, UPT, UPT, -UR7, 0x100000, URZ ;  /* 0x00100000070c7890 */ /* 0x008fc8000fffe1ff */
[----:B------:R-:W-:Y:S02]  /*08e0*/  USHF.L.U32 UR13, UR12, 0xb, URZ ;  /* 0x0000000b0c0d7899 */ /* 0x000fe400080006ff */
[----:B------:R-:W-:Y:S01]  /*08f0*/  USHF.L.U32 UR12, UR12, 0x1, URZ ;  /* 0x000000010c0c7899 */ /* 0x000fe200080006ff */
[----:B------:R-:W-:Y:S01]  /*0900*/  ELECT P1, URZ, PT ;  /* 0x0000000000ff782f */ /* 0x000fe20003820000 */
[----:B------:R-:W2:Y:S10]  /*0910*/  FENCE.VIEW.ASYNC.S ;  /* 0x00000000000073c6 */ /* 0x000eb40000000000 */
[----:B--2---:R2:W3:Y:S01]  /*0920*/  SYNCS.EXCH.64 URZ, [UR8+0xc0], UR12 ;  /* 0x0000c00c08ff75b2 */ /* 0x0044e20008000100 */
[----:B------:R2:W1:Y:S01]  /*0930*/  SYNCS.EXCH.64 URZ, [UR8+0xc8], UR12 ;  /* 0x0000c80c08ff75b2 */ /* 0x0004620008000100 */
[----:B------:R-:W-:Y:S01]  /*0940*/  NOP ;  /* 0x0000000000007918 */ /* 0x000fe20000000000 */
.L_x_11:
[----:B------:R-:W4:Y:S01]  /*0950*/  SHFL.IDX PT, R0, R124, RZ, 0x1f ;  /* 0x00001fff7c007589 */ /* 0x000f2200000e0000 */
[----:B------:R-:W-:Y:S01]  /*0960*/  NOP ;  /* 0x0000000000007918 */ /* 0x000fe20000000000 */
[----:B----4-:R-:W-:-:S13]  /*0970*/  ISETP.NE.AND P1, PT, R0, 0x4, PT ;  /* 0x000000040000780c */ /* 0x010fda0003f25270 */
[----:B------:R-:W-:Y:S05]  /*0980*/  @P1 BRA `(.L_x_12) ;  /* 0x0000000000481947 */ /* 0x000fea0003800000 */
[----:B---3--:R-:W-:Y:S01]  /*0990*/  UMOV UR9, 0x1a0 ;  /* 0x000001a000097882 */ /* 0x008fe20000000000 */
[----:B--2---:R-:W-:Y:S01]  /*09a0*/  UMOV UR8, 0x400 ;  /* 0x0000040000087882 */ /* 0x004fe20000000000 */
[----:B------:R-:W-:Y:S01]  /*09b0*/  USEL UR9, UR9, 0x1e0, UP5 ;  /* 0x000001e009097887 */ /* 0x000fe2000a800000 */
        /* <DEDUP_REMOVED lines=9> */
[----:B------:R-:W2:Y:S02]  /*0a50*/  FENCE.VIEW.ASYNC.S ;  /* 0x00000000000073c6 */ /* 0x000ea40000000000 */
[----:B--2---:R4:W2:Y:S08]  /*0a60*/  SYNCS.EXCH.64 URZ, [UR8+0xd0], UR12 ;  /* 0x0000d00c08ff75b2 */ /* 0x0048b00008000100 */
[----:B------:R4:W3:Y:S01]  /*0a70*/  SYNCS.EXCH.64 URZ, [UR8+0xe0], UR14 ;  /* 0x0000e00e08ff75b2 */ /* 0x0008e20008000100 */
[----:B------:R4:W1:Y:S01]  /*0a80*/  SYNCS.EXCH.64 URZ, [UR8+0xd8], UR12 ;  /* 0x0000d80c08ff75b2 */ /* 0x0008620008000100 */
[----:B------:R4:W1:Y:S02]  /*0a90*/  SYNCS.EXCH.64 URZ, [UR8+0xe8], UR14 ;  /* 0x0000e80e08ff75b2 */ /* 0x0008640008000100 */
[----:B----4-:R-:W-:Y:S01]  /*0aa0*/  NOP ;  /* 0x0000000000007918 */ /* 0x010fe20000000000 */
.L_x_12:
[----:B------:R-:W4:Y:S01]  /*0ab0*/  SHFL.IDX PT, R0, R124, RZ, 0x1f ;  /* 0x00001fff7c007589 */ /* 0x000f2200000e0000 */
[----:B------:R-:W-:Y:S01]  /*0ac0*/  NOP ;  /* 0x0000000000007918 */ /* 0x000fe20000000000 */
[----:B----4-:R-:W-:-:S13]  /*0ad0*/  ISETP.NE.AND P1, PT, R0, 0x5, PT ;  /* 0x000000050000780c */ /* 0x010fda0003f25270 */
[----:B------:R-:W-:Y:S05]  /*0ae0*/  @P1 BRA `(.L_x_13) ;  /* 0x0000000000541947 */ /* 0x000fea0003800000 */
[----:B---3--:R-:W-:Y:S01]  /*0af0*/  UMOV UR9, 0x400 ;  /* 0x0000040000097882 */ /* 0x008fe20000000000 */
[----:B--2---:R-:W-:Y:S01]  /*0b00*/  UMOV UR8, 0x1 ;  /* 0x0000000100087882 */ /* 0x004fe20000000000 */
        /* <DEDUP_REMOVED lines=13> */
[----:B------:R4:W1:Y:S01]  /*0be0*/  SYNCS.EXCH.64 URZ, [UR9+0x118], UR14 ;  /* 0x0001180e09ff75b2 */ /* 0x0008620008000100 */
[----:B------:R4:W1:Y:S01]  /*0bf0*/  SYNCS.EXCH.64 URZ, [UR9+0x100], UR12 ;  /* 0x0001000c09ff75b2 */ /* 0x0008620008000100 */
[----:B------:R4:W1:Y:S01]  /*0c00*/  SYNCS.EXCH.64 URZ, [UR9+0x120], UR14 ;  /* 0x0001200e09ff75b2 */ /* 0x0008620008000100 */
[----:B------:R4:W1:Y:S01]  /*0c10*/  SYNCS.EXCH.64 URZ, [UR9+0x108], UR12 ;  /* 0x0001080c09ff75b2 */ /* 0x0008620008000100 */
[----:B------:R4:W1:Y:S02]  /*0c20*/  SYNCS.EXCH.64 URZ, [UR9+0x128], UR14 ;  /* 0x0001280e09ff75b2 */ /* 0x0008640008000100 */
[----:B----4-:R-:W-:Y:S01]  /*0c30*/  NOP ;  /* 0x0000000000007918 */ /* 0x010fe20000000000 */
.L_x_13:
[----:B------:R-:W4:Y:S01]  /*0c40*/  SHFL.IDX PT, R0, R124, RZ, 0x1f ;  /* 0x00001fff7c007589 */ /* 0x000f2200000e0000 */
[----:B------:R-:W-:Y:S01]  /*0c50*/  ISETP.NE.OR P0, PT, RZ, UR10, !P0 ;  /* 0x0000000aff007c0c */ /* 0x000fe2000c705670 */
[----:B------:R-:W-:Y:S01]  /*0c60*/  NOP ;  /* 0x0000000000007918 */ /* 0x000fe20000000000 */
[----:B----4-:R-:W-:-:S13]  /*0c70*/  ISETP.NE.AND P1, PT, R0, 0x3, PT ;  /* 0x000000030000780c */ /* 0x010fda0003f25270 */
[----:B------:R-:W-:Y:S05]  /*0c80*/  @P1 BRA `(.L_x_14) ;  /* 0x0000000000341947 */ /* 0x000fea0003800000 */
[----:B--2---:R-:W-:Y:S01]  /*0c90*/  UMOV UR8, 0x400 ;  /* 0x0000040000087882 */ /* 0x004fe20000000000 */
[----:B------:R-:W-:Y:S01]  /*0ca0*/  UMOV UR7, 0x20 ;  /* 0x0000002000077882 */ /* 0x000fe20000000000 */
[----:B------:R-:W-:Y:S02]  /*0cb0*/  ULEA UR8, UR37, UR8, 0x18 ;  /* 0x0000000825087291 */ /* 0x000fe4000f8ec0ff */
[----:B---3--:R-:W-:-:S04]  /*0cc0*/  UIADD3 UR12, UPT, UPT, -UR7, 0x100000, URZ ;  /* 0x00100000070c7890 */ /* 0x008fc8000fffe1ff */
[----:B------:R-:W-:Y:S02]  /*0cd0*/  USHF.L.U32 UR13, UR12, 0xb, URZ ;  /* 0x0000000b0c0d7899 */ /* 0x000fe400080006ff */
[----:B------:R-:W-:Y:S01]  /*0ce0*/  USHF.L.U32 UR12, UR12, 0x1, URZ ;  /* 0x000000010c0c7899 */ /* 0x000fe200080006ff */
[----:B------:R-:W-:Y:S01]  /*0cf0*/  ELECT P1, URZ, PT ;  /* 0x0000000000ff782f */ /* 0x000fe20003820000 */
[----:B------:R-:W2:Y:S10]  /*0d00*/  FENCE.VIEW.ASYNC.S ;  /* 0x00000000000073c6 */ /* 0x000eb40000000000 */
[----:B--2---:R4:W2:Y:S01]  /*0d10*/  SYNCS.EXCH.64 URZ, [UR8+0x130], UR12 ;  /* 0x0001300c08ff75b2 */ /* 0x0048a20008000100 */
[----:B------:R4:W3:Y:S01]  /*0d20*/  SYNCS.EXCH.64 URZ, [UR8+0x140], UR12 ;  /* 0x0001400c08ff75b2 */ /* 0x0008e20008000100 */
[----:B------:R4:W1:Y:S01]  /*0d30*/  SYNCS.EXCH.64 URZ, [UR8+0x138], UR12 ;  /* 0x0001380c08ff75b2 */ /* 0x0008620008000100 */
[----:B------:R4:W1:Y:S02]  /*0d40*/  SYNCS.EXCH.64 URZ, [UR8+0x148], UR12 ;  /* 0x0001480c08ff75b2 */ /* 0x0008640008000100 */
[----:B----4-:R-:W-:Y:S01]  /*0d50*/  NOP ;  /* 0x0000000000007918 */ /* 0x010fe20000000000 */
.L_x_14:
[----:B------:R-:W-:Y:S01]  /*0d60*/  VOTEU.ALL UP1, P0 ;  /* 0x0000000000ff7886 */ /* 0x000fe20000020000 */
[----:B--2---:R-:W2:Y:S01]  /*0d70*/  LDCU UR8, c[0x0][0x36c] ;  /* 0x00006d80ff0877ac */ /* 0x004ea20008000800 */
[----:B------:R-:W-:Y:S01]  /*0d80*/  NOP ;  /* 0x0000000000007918 */ /* 0x000fe20000000000 */
[----:B------:R-:W-:Y:S01]  /*0d90*/  LOP3.LUT R10, R121, 0x1f, RZ, 0xc0, !PT ;  /* 0x0000001f790a7812 */ /* 0x000fe200078ec0ff */
[----:B---3--:R-:W-:Y:S01]  /*0da0*/  UMOV UR12, 0x20 ;  /* 0x00000020000c7882 */ /* 0x008fe20000000000 */
[----:B------:R-:W-:Y:S01]  /*0db0*/  @!UP1 UMOV UR7, 0x400 ;  /* 0x0000040000079882 */ /* 0x000fe20000000000 */
[----:B------:R-:W-:-:S04]  /*0dc0*/  @!UP1 UIADD3 UR12, UPT, UPT, -UR12, 0x100000, URZ ;  /* 0x001000000c0c9890 */ /* 0x000fc8000fffe1ff */
[----:B------:R-:W-:Y:S02]  /*0dd0*/  @!UP1 USHF.L.U32 UR13, UR12, 0xb, URZ ;  /* 0x0000000b0c0d9899 */ /* 0x000fe400080006ff */
[----:B------:R-:W-:Y:S02]  /*0de0*/  @!UP1 USHF.L.U32 UR12, UR12, 0x1, URZ ;  /* 0x000000010c0c9899 */ /* 0x000fe400080006ff */
[----:B------:R-:W-:Y:S01]  /*0df0*/  @!UP1 ULEA UR7, UR37, UR7, 0x18 ;  /* 0x0000000725079291 */ /* 0x000fe2000f8ec0ff */
[----:B------:R-:W-:Y:S01]  /*0e00*/  VOTEU.ALL UP1, P0 ;  /* 0x0000000000ff7886 */ /* 0x000fe20000020000 */
[----:B------:R-:W-:Y:S01]  /*0e10*/  UISETP.NE.AND UP4, UPT, UR10, URZ, UPT ;  /* 0x000000ff0a00728c */ /* 0x000fe2000bf85270 */
[----:B------:R-:W3:Y:S09]  /*0e20*/  FENCE.VIEW.ASYNC.S ;  /* 0x00000000000073c6 */ /* 0x000ef20000000000 */
[----:B---3--:R3:W4:Y:S01]  /*0e30*/  @!UP1 SYNCS.EXCH.64 URZ, [UR7+0x150], UR12 ;  /* 0x0001500c07ff95b2 */ /* 0x0087220008000100 */
[----:B--2---:R-:W-:-:S09]  /*0e40*/  UISETP.EQ.U32.AND UP1, UPT, UR8, 0x1, UPT ;  /* 0x000000010800788c */ /* 0x004fd2000bf22070 */
[----:B------:R-:W-:Y:S05]  /*0e50*/  BRA.U !UP1, `(.L_x_15) ;  /* 0x0000000109087547 */ /* 0x000fea000b800000 */
[----:B-1--4-:R-:W-:Y:S01]  /*0e60*/  UCGABAR_ARV ;  /* 0x00000000000079c7 */ /* 0x012fe20008000000 */
[----:B------:R-:W-:Y:S05]  /*0e70*/  BRA `(.L_x_16) ;  /* 0x0000000000047947 */ /* 0x000fea0003800000 */
.L_x_15:
[----:B-1--4-:R-:W-:Y:S01]  /*0e80*/  NOP ;  /* 0x0000000000007918 */ /* 0x012fe20000000000 */
.L_x_16:
[----:B------:R-:W1:Y:S01]  /*0e90*/  S2R R23, SR_CTAID.Y ;  /* 0x0000000000177919 */ /* 0x000e620000002600 */
[----:B------:R-:W-:-:S05]  /*0ea0*/  CS2R.32 R100, SR_CgaSize ;  /* 0x0000000000647805 */ /* 0x000fca0000008a00 */
[----:B------:R-:W-:-:S05]  /*0eb0*/  IMAD R100, R100, -0xa0, RZ ;  /* 0xffffff6064647824 */ /* 0x000fca00078e02ff */
[----:B---3--:R-:W-:-:S14]  /*0ec0*/  R2UR UR7, R100 ;  /* 0x00000000640772ca */ /* 0x008fdc00000e0000 */
[----:B------:R-:W2:Y:S01]  /*0ed0*/  LDCU UR7, c[0x0][UR7+0x2b4] ;  /* 0x00005680070777ac */ /* 0x000ea20008000800 */
[----:B------:R-:W-:-:S05]  /*0ee0*/  CS2R.32 R0, SR_CgaSize ;  /* 0x0000000000007805 */ /* 0x000fca0000008a00 */
[----:B------:R-:W-:-:S06]  /*0ef0*/  IMAD R0, R0, -0xa0, RZ ;  /* 0xffffff6000007824 */ /* 0x000fcc00078e02ff */
[----:B------:R-:W3:Y:S01]  /*0f00*/  LDC R0, c[0x0][R0+0x2a4] ;  /* 0x0000a90000007b82 */ /* 0x000ee20000000800 */
[----:B------:R-:W-:Y:S01]  /*0f10*/  PRMT R8, RZ, 0x7610, R8 ;  /* 0x00007610ff087816 */ /* 0x000fe20000000008 */
[----:B------:R-:W4:Y:S01]  /*0f20*/  S2R R9, SR_CTAID.X ;  /* 0x0000000000097919 */ /* 0x000f220000002500 */
[----:B------:R-:W-:-:S05]  /*0f30*/  CS2R.32 R100, SR_CgaSize ;  /* 0x0000000000647805 */ /* 0x000fca0000008a00 */
[----:B------:R-:W-:-:S05]  /*0f40*/  IMAD R100, R100, -0xa0, RZ ;  /* 0xffffff6064647824 */ /* 0x000fca00078e02ff */
[----:B------:R-:W-:-:S14]  /*0f50*/  R2UR UR8, R100 ;  /* 0x00000000640872ca */ /* 0x000fdc00000e0000 */
[----:B------:R-:W3:Y:S01]  /*0f60*/  LDCU UR8, c[0x0][UR8+0x2b0] ;  /* 0x00005600080877ac */ /* 0x000ee20008000800 */
[----:B------:R-:W-:Y:S01]  /*0f70*/  UISETP.NE.AND UP2, UPT, UR10, 0x2, UPT ;  /* 0x000000020a00788c */ /* 0x000fe2000bf45270 */
[----:B------:R-:W2:Y:S01]  /*0f80*/  LDC R11, c[0x0][0xb24] ;  /* 0x0002c900ff0b7b82 */ /* 0x000ea20000000800 */
[----:B------:R-:W-:-:S05]  /*0f90*/  CS2R.32 R2, SR_CgaSize ;  /* 0x0000000000027805 */ /* 0x000fca0000008a00 */
[----:B------:R-:W-:-:S06]  /*0fa0*/  IMAD R2, R2, -0xa0, RZ ;  /* 0xffffff6002027824 */ /* 0x000fcc00078e02ff */
[----:B------:R-:W3:Y:S08]  /*0fb0*/  LDC R2, c[0x0][R2+0x2a0] ;  /* 0x0000a80002027b82 */ /* 0x000ef00000000800 */
[----:B------:R-:W3:Y:S01]  /*0fc0*/  LDC R36, c[0x0][0xb24] ;  /* 0x0002c900ff247b82 */ /* 0x000ee20000000800 */
[----:B-1----:R-:W-:-:S07]  /*0fd0*/  I2FP.F32.U32 R83, R23 ;  /* 0x0000001700537245 */ /* 0x002fce0000201000 */
[----:B------:R-:W1:Y:S01]  /*0fe0*/  S2UR UR36, SR_CTAID.Z ;  /* 0x00000000002479c3 */ /* 0x000e620000002700 */
[----:B--2---:R-:W-:Y:S01]  /*0ff0*/  ISETP.GE.AND P0, PT, R11, 0x1, PT ;  /* 0x000000010b00780c */ /* 0x004fe20003f06270 */
[----:B----4-:R-:W-:Y:S01]  /*1000*/  IMAD.MOV.U32 R22, RZ, RZ, R9 ;  /* 0x000000ffff167224 */ /* 0x010fe200078e0009 */
[----:B------:R-:W-:Y:S01]  /*1010*/  I2FP.F32.U32 R100, R9 ;  /* 0x0000000900647245 */ /* 0x000fe20000201000 */
[----:B------:R-:W-:Y:S01]  /*1020*/  FMUL R83, R83, UR7 ;  /* 0x0000000753537c20 */ /* 0x000fe20008400000 */
[----:B------:R-:W2:Y:S03]  /*1030*/  LDCU UR7, c[0x0][0xb30] ;  /* 0x00016600ff0777ac */ /* 0x000ea60008000800 */
[----:B---3--:R-:W-:Y:S02]  /*1040*/  FMUL R100, R100, UR8 ;  /* 0x0000000864647c20 */ /* 0x008fe40008400000 */
[----:B------:R-:W3:Y:S08]  /*1050*/  F2I.U32.TRUNC.NTZ R83, R83 ;  /* 0x0000005300537305 */ /* 0x000ef0000020f000 */
[----:B------:R-:W4:Y:S01]  /*1060*/  F2I.U32.TRUNC.NTZ R100, R100 ;  /* 0x0000006400647305 */ /* 0x000f22000020f000 */
[----:B--2---:R-:W-:Y:S01]  /*1070*/  UISETP.NE.AND UP3, UPT, UR7, 0x1, UPT ;  /* 0x000000010700788c */ /* 0x004fe2000bf65270 */
[----:B---3--:R-:W-:-:S05]  /*1080*/  IADD3 R83, PT, PT, -R83, RZ, RZ ;  /* 0x000000ff53537210 */ /* 0x008fca0007ffe1ff */
[----:B------:R-:W-:Y:S01]  /*1090*/  IMAD R83, R0, R83, R23 ;  /* 0x0000005300537224 */ /* 0x000fe200078e0217 */
[----:B------:R-:W-:Y:S01]  /*10a0*/  PRMT R0, RZ, 0x7610, R0 ;  /* 0x00007610ff007816 */ /* 0x000fe20000000000 */
[----:B----4-:R-:W-:-:S04]  /*10b0*/  IMAD.MOV R100, RZ, RZ, -R100 ;  /* 0x000000ffff647224 */ /* 0x010fc800078e0a64 */
[----:B------:R-:W-:Y:S01]  /*10c0*/  IMAD R100, R2, R100, R9 ;  /* 0x0000006402647224 */ /* 0x000fe200078e0209 */
[----:B-1----:R-:W-:Y:S06]  /*10d0*/  BRA.U UP4, `(.L_x_17) ;  /* 0x0000000104247547 */ /* 0x002fec000b800000 */
[----:B------:R-:W-:Y:S01]  /*10e0*/  ISETP.NE.AND P1, PT, R83, RZ, PT ;  /* 0x000000ff5300720c */ /* 0x000fe20003f25270 */
[----:B------:R-:W-:Y:S01]  /*10f0*/  IMAD.MOV.U32 R0, RZ, RZ, 0x3 ;  /* 0x00000003ff007424 */ /* 0x000fe200078e00ff */
[C---:B------:R-:W-:Y:S02]  /*1100*/  LOP3.LUT R2, R100.reuse, 0xfffffffe, RZ, 0xc0, !PT ;  /* 0xfffffffe64027812 */ /* 0x040fe400078ec0ff */
[----:B------:R-:W-:Y:S02]  /*1110*/  ISETP.LT.U32.OR P1, PT, R100, 0x2, !P1 ;  /* 0x000000026400780c */ /* 0x000fe40004f21470 */
[----:B------:R-:W-:Y:S02]  /*1120*/  SHF.L.U32 R0, R0, R2, RZ ;  /* 0x0000000200007219 */ /* 0x000fe400000006ff */
[----:B------:R-:W-:Y:S02]  /*1130*/  SEL R4, RZ, 0x1, !P1 ;  /* 0x00000001ff047807 */ /* 0x000fe40004800000 */
[----:B------:R-:W-:-:S05]  /*1140*/  SEL R3, RZ, 0x2, !P1 ;  /* 0x00000002ff037807 */ /* 0x000fca0004800000 */
[----:B------:R-:W-:-:S05]  /*1150*/  IMAD.IADD R3, R4, 0x1, R3 ;  /* 0x0000000104037824 */ /* 0x000fca00078e0203 */
[----:B------:R-:W-:Y:S02]  /*1160*/  PRMT R8, R3, 0x7610, R8 ;  /* 0x0000761003087816 */ /* 0x000fe40000000008 */
.L_x_17:
[----:B------:R-:W-:Y:S05]  /*1170*/  @!P0 BRA `(.L_x_18) ;  /* 0x0000000000b88947 */ /* 0x000fea0003800000 */
[----:B------:R-:W1:Y:S01]  /*1180*/  LDC.64 R4, c[0x0][0xb18] ;  /* 0x0002c600ff047b82 */ /* 0x000e620000000a00 */
[----:B------:R-:W-:-:S07]  /*1190*/  ISETP.NE.AND P0, PT, R11, 0x1, PT ;  /* 0x000000010b00780c */ /* 0x000fce0003f05270 */
[----:B------:R-:W2:Y:S08]  /*11a0*/  LDC R22, c[0x0][0xb0c] ;  /* 0x0002c300ff167b82 */ /* 0x000eb00000000800 */
[----:B------:R-:W3:Y:S08]  /*11b0*/  LDC R14, c[0x0][0x370] ;  /* 0x0000dc00ff0e7b82 */ /* 0x000ef00000000800 */
[----:B------:R-:W4:Y:S01]  /*11c0*/  LDC R13, c[0x0][0x374] ;  /* 0x0000dd00ff0d7b82 */ /* 0x000f220000000800 */
[----:B-1----:R-:W-:-:S07]  /*11d0*/  ISETP.NE.AND P1, PT, R4, 0x1, PT ;  /* 0x000000010400780c */ /* 0x002fce0003f25270 */
[----:B------:R-:W3:Y:S01]  /*11e0*/  LDC.64 R6, c[0x0][0xb10] ;  /* 0x0002c400ff067b82 */ /* 0x000ee20000000a00 */
[----:B--2---:R-:W-:-:S07]  /*11f0*/  ISETP.NE.AND P2, PT, R22, 0x1, PT ;  /* 0x000000011600780c */ /* 0x004fce0003f45270 */
[----:B------:R-:W1:Y:S08]  /*1200*/  LDC R12, c[0x0][0xb20] ;  /* 0x0002c800ff0c7b82 */ /* 0x000e700000000800 */
[----:B------:R-:W2:Y:S01]  /*1210*/  LDC.64 R2, c[0x0][0xb28] ;  /* 0x0002ca00ff027b82 */ /* 0x000ea20000000a00 */
[----:B----4-:R-:W-:-:S04]  /*1220*/  IMAD.HI.U32 R15, R13, R5, RZ ;  /* 0x000000050d0f7227 */ /* 0x010fc800078e00ff */
[----:B------:R-:W-:-:S04]  /*1230*/  IMAD.HI.U32 R5, R23, R5, RZ ;  /* 0x0000000517057227 */ /* 0x000fc800078e00ff */
[----:B---3--:R-:W-:-:S05]  /*1240*/  IMAD.HI.U32 R16, R14, R6, RZ ;  /* 0x000000060e107227 */ /* 0x008fca00078e00ff */
[-C--:B------:R-:W-:Y:S01]  /*1250*/  @P2 SHF.R.U32.HI R14, RZ, R7.reuse, R16 ;  /* 0x00000007ff0e2219 */ /* 0x080fe20000011610 */
[----:B------:R-:W-:Y:S01]  /*1260*/  IMAD.HI.U32 R16, R9, R6, RZ ;  /* 0x0000000609107227 */ /* 0x000fe200078e00ff */
[-C--:B-1----:R-:W-:Y:S02]  /*1270*/  @P1 SHF.R.U32.HI R13, RZ, R12.reuse, R15 ;  /* 0x0000000cff0d1219 */ /* 0x082fe4000001160f */
[----:B------:R-:W-:Y:S02]  /*1280*/  SHF.R.U32.HI R5, RZ, R12, R5 ;  /* 0x0000000cff057219 */ /* 0x000fe40000011605 */
[----:B------:R-:W-:Y:S02]  /*1290*/  SHF.R.U32.HI R16, RZ, R7, R16 ;  /* 0x00000007ff107219 */ /* 0x000fe40000011610 */
[----:B------:R-:W-:Y:S01]  /*12a0*/  SEL R5, R23, R5, !P1 ;  /* 0x0000000517057207 */ /* 0x000fe20004800000 */
[----:B--2---:R-:W-:Y:S01]  /*12b0*/  IMAD.HI.U32 R15, R13, R2, RZ ;  /* 0x000000020d0f7227 */ /* 0x004fe200078e00ff */
[----:B------:R-:W-:-:S03]  /*12c0*/  SEL R16, R9, R16, !P2 ;  /* 0x0000001009107207 */ /* 0x000fc60005000000 */
[----:B------:R-:W-:Y:S01]  /*12d0*/  IMAD.HI.U32 R6, R14, R2, RZ ;  /* 0x000000020e067227 */ /* 0x000fe200078e00ff */
[----:B------:R-:W-:-:S04]  /*12e0*/  @P0 SHF.R.U32.HI R13, RZ, R3, R15 ;  /* 0x00000003ff0d0219 */ /* 0x000fc8000001160f */
[----:B------:R-:W-:Y:S01]  /*12f0*/  @P0 SHF.R.U32.HI R14, RZ, R3, R6 ;  /* 0x00000003ff0e0219 */ /* 0x000fe20000011606 */
[----:B------:R-:W-:-:S04]  /*1300*/  IMAD R13, R13, R11, RZ ;  /* 0x0000000b0d0d7224 */ /* 0x000fc800078e02ff */
[----:B------:R-:W-:Y:S01]  /*1310*/  IMAD R6, R14, R11, RZ ;  /* 0x0000000b0e067224 */ /* 0x000fe200078e02ff */
[----:B------:R-:W-:-:S04]  /*1320*/  ISETP.GE.AND P1, PT, R5, R13, PT ;  /* 0x0000000d0500720c */ /* 0x000fc80003f26270 */
[----:B------:R-:W-:Y:S01]  /*1330*/  ISETP.GE.OR P1, PT, R16, R6, P1 ;  /* 0x000000061000720c */ /* 0x000fe20000f26670 */
[----:B------:R-:W-:-:S05]  /*1340*/  IMAD.HI.U32 R6, R5, R2, RZ ;  /* 0x0000000205067227 */ /* 0x000fca00078e00ff */
[----:B------:R-:W-:-:S04]  /*1350*/  SHF.R.U32.HI R6, RZ, R3, R6 ;  /* 0x00000003ff067219 */ /* 0x000fc80000011606 */
[----:B------:R-:W-:-:S03]  /*1360*/  SEL R6, R5, R6, !P0 ;  /* 0x0000000605067207 */ /* 0x000fc60004000000 */
[----:B------:R-:W-:Y:S01]  /*1370*/  @!P1 IMAD.HI.U32 R7, R16, R2, RZ ;  /* 0x0000000210079227 */ /* 0x000fe200078e00ff */
[----:B------:R-:W-:-:S04]  /*1380*/  IADD3 R2, PT, PT, -R6, RZ, RZ ;  /* 0x000000ff06027210 */ /* 0x000fc80007ffe1ff */
[----:B------:R-:W-:Y:S01]  /*1390*/  @!P1 SHF.R.U32.HI R3, RZ, R3, R7 ;  /* 0x00000003ff039219 */ /* 0x000fe20000011607 */
[----:B------:R-:W-:Y:S01]  /*13a0*/  IMAD R2, R11, R2, R5 ;  /* 0x000000020b027224 */ /* 0x000fe200078e0205 */
[----:B------:R-:W-:Y:S02]  /*13b0*/  IADD3 R7, PT, PT, -R5, RZ, RZ ;  /* 0x000000ff05077210 */ /* 0x000fe40007ffe1ff */
[----:B------:R-:W-:-:S03]  /*13c0*/  @!P1 SEL R3, R16, R3, !P0 ;  /* 0x0000000310039207 */ /* 0x000fc60004000000 */
[----:B------:R-:W-:Y:S02]  /*13d0*/  IMAD R7, R4, R7, R23 ;  /* 0x0000000704077224 */ /* 0x000fe400078e0217 */
[--C-:B------:R-:W-:Y:S02]  /*13e0*/  @!P1 IMAD.IADD R6, R6, 0x1, -R3.reuse ;  /* 0x0000000106069824 */ /* 0x100fe400078e0a03 */
[----:B------:R-:W-:Y:S01]  /*13f0*/  @!P1 IMAD R3, R2, R14, R3 ;  /* 0x0000000e02039224 */ /* 0x000fe200078e0203 */
[----:B------:R-:W-:Y:S01]  /*1400*/  IADD3 R2, PT, PT, -R16, RZ, RZ ;  /* 0x000000ff10027210 */ /* 0x000fe20007ffe1ff */
[----:B------:R-:W-:Y:S02]  /*1410*/  @!P1 IMAD R5, R6, R11, R16 ;  /* 0x0000000b06059224 */ /* 0x000fe400078e0210 */
[----:B------:R-:W-:Y:S02]  /*1420*/  @!P1 IMAD.MOV.U32 R16, RZ, RZ, R3 ;  /* 0x000000ffff109224 */ /* 0x000fe400078e0003 */
[----:B------:R-:W-:-:S02]  /*1430*/  IMAD R2, R22, R2, R9 ;  /* 0x0000000216027224 */ /* 0x000fc400078e0209 */
[----:B------:R-:W-:Y:S02]  /*1440*/  IMAD R23, R5, R4, R7 ;  /* 0x0000000405177224 */ /* 0x000fe400078e0207 */
[----:B------:R-:W-:Y:S02]  /*1450*/  IMAD R22, R16, R22, R2 ;  /* 0x0000001610167224 */ /* 0x000fe400078e0202 */
.L_x_18:
[----:B------:R-:W-:Y:S05]  /*1460*/  BRA.U UP3, `(.L_x_19) ;  /* 0x0000000103407547 */ /* 0x000fea000b800000 */
[----:B------:R-:W1:Y:S08]  /*1470*/  LDC.64 R4, c[0x0][0xb10] ;  /* 0x0002c400ff047b82 */ /* 0x000e700000000a00 */
[----:B------:R-:W2:Y:S08]  /*1480*/  LDC.64 R2, c[0x0][0xb18] ;  /* 0x0002c600ff027b82 */ /* 0x000eb00000000a00 */
[----:B------:R-:W3:Y:S08]  /*1490*/  LDC R6, c[0x0][0xb20] ;  /* 0x0002c800ff067b82 */ /* 0x000ef00000000800 */
[----:B------:R-:W4:Y:S01]  /*14a0*/  LDC R7, c[0x0][0xb0c] ;  /* 0x0002c300ff077b82 */ /* 0x000f220000000800 */
[----:B-1----:R-:W-:-:S05]  /*14b0*/  IMAD.HI.U32 R4, R22, R4, RZ ;  /* 0x0000000416047227 */ /* 0x002fca00078e00ff */
[----:B------:R-:W-:Y:S01]  /*14c0*/  SHF.R.U32.HI R4, RZ, R5, R4 ;  /* 0x00000005ff047219 */ /* 0x000fe20000011604 */
[----:B--2---:R-:W-:Y:S01]  /*14d0*/  IMAD.HI.U32 R3, R23, R3, RZ ;  /* 0x0000000317037227 */ /* 0x004fe200078e00ff */
[----:B------:R-:W-:-:S04]  /*14e0*/  ISETP.NE.AND P0, PT, R2, 0x1, PT ;  /* 0x000000010200780c */ /* 0x000fc80003f05270 */
[----:B---3--:R-:W-:-:S04]  /*14f0*/  SHF.R.U32.HI R3, RZ, R6, R3 ;  /* 0x00000006ff037219 */ /* 0x008fc80000011603 */
[----:B------:R-:W-:Y:S02]  /*1500*/  SEL R3, R23, R3, !P0 ;  /* 0x0000000317037207 */ /* 0x000fe40004000000 */
[----:B----4-:R-:W-:-:S04]  /*1510*/  ISETP.NE.AND P1, PT, R7, 0x1, PT ;  /* 0x000000010700780c */ /* 0x010fc80003f25270 */
[----:B------:R-:W-:-:S05]  /*1520*/  SEL R5, R22, R4, !P1 ;  /* 0x0000000416057207 */ /* 0x000fca0004800000 */
[----:B------:R-:W-:Y:S02]  /*1530*/  IMAD.IADD R4, R3, 0x1, -R5 ;  /* 0x0000000103047824 */ /* 0x000fe400078e0a05 */
[----:B------:R-:W-:Y:S02]  /*1540*/  IMAD.IADD R3, R5, 0x1, -R3 ;  /* 0x0000000105037824 */ /* 0x000fe400078e0a03 */
[----:B------:R-:W-:Y:S02]  /*1550*/  IMAD R22, R4, R7, R22 ;  /* 0x0000000704167224 */ /* 0x000fe400078e0216 */
[----:B------:R-:W-:Y:S02]  /*1560*/  IMAD R23, R3, R2, R23 ;  /* 0x0000000203177224 */ /* 0x000fe400078e0217 */
.L_x_19:
[----:B------:R-:W-:Y:S05]  /*1570*/  BRA.U !UP1, `(.L_x_20) ;  /* 0x00000001090c7547 */ /* 0x000fea000b800000 */
[----:B------:R-:W-:Y:S01]  /*1580*/  UCGABAR_WAIT ;  /* 0x0000000000007dc7 */ /* 0x000fe20008000000 */
[----:B------:R-:W-:Y:S01]  /*1590*/  CCTL.IVALL ;  /* 0x00000000ff00798f */ /* 0x000fe20002000000 */
[----:B------:R-:W-:Y:S05]  /*15a0*/  BRA `(.L_x_21) ;  /* 0x0000000000047947 */ /* 0x000fea0003800000 */
.L_x_20:
[----:B------:R-:W-:Y:S06]  /*15b0*/  BAR.SYNC.DEFER_BLOCKING 0x0 ;  /* 0x0000000000007b1d */ /* 0x000fec0000010000 */
.L_x_21:
[----:B------:R-:W-:Y:S05]  /*15c0*/  BRA.U UP2, `(.L_x_22) ;  /* 0x0000001502407547 */ /* 0x000fea000b800000 */
[----:B------:R-:W1:Y:S01]  /*15d0*/  LDCU UR4, c[0x0][0x38c] ;  /* 0x00007180ff0477ac */ /* 0x000e620008000800 */
[----:B------:R-:W2:Y:S01]  /*15e0*/  LDC R8, c[0x0][0x370] ;  /* 0x0000dc00ff087b82 */ /* 0x000ea20000000800 */
[C---:B------:R-:W-:Y:S02]  /*15f0*/  IMAD.SHL.U32 R17, R9.reuse, 0x40, RZ ;  /* 0x0000004009117824 */ /* 0x040fe400078e00ff */
[----:B------:R-:W-:Y:S01]  /*1600*/  HFMA2 R15, -RZ, RZ, 0, 5.9604644775390625e-08 ;  /* 0x00000001ff0f7431 */ /* 0x000fe200000001ff */
[----:B------:R-:W-:Y:S01]  /*1610*/  UISETP.NE.AND UP1, UPT, UR10, URZ, UPT ;  /* 0x000000ff0a00728c */ /* 0x000fe2000bf25270 */
[----:B------:R-:W-:Y:S01]  /*1620*/  ISETP.NE.AND P4, PT, R10, RZ, P5 ;  /* 0x000000ff0a00720c */ /* 0x000fe20002f85270 */
[----:B------:R-:W-:Y:S01]  /*1630*/  IMAD.SHL.U32 R16, R9, 0x80, RZ ;  /* 0x0000008009107824 */ /* 0x000fe200078e00ff */
[----:B------:R-:W-:Y:S01]  /*1640*/  CS2R R12, SRZ ;  /* 0x00000000000c7805 */ /* 0x000fe2000001ff00 */
[----:B------:R-:W-:Y:S01]  /*1650*/  IMAD.MOV.U32 R14, RZ, RZ, RZ ;  /* 0x000000ffff0e7224 */ /* 0x000fe200078e00ff */
[----:B------:R-:W3:Y:S01]  /*1660*/  LDC R0, c[0x0][0x374] ;  /* 0x0000dd00ff007b82 */ /* 0x000ee20000000800 */
[----:B------:R-:W-:Y:S01]  /*1670*/  MOV R11, 0x1 ;  /* 0x00000001000b7802 */ /* 0x000fe20000000f00 */
[----:B------:R-:W4:Y:S01]  /*1680*/  LDCU.64 UR14, c[0x0][0x348] ;  /* 0x00006900ff0e77ac */ /* 0x000f220008000a00 */
[----:B------:R-:W-:Y:S01]  /*1690*/  LOP3.LUT R17, R17, 0x40, RZ, 0xc0, !PT ;  /* 0x0000004011117812 */ /* 0x000fe200078ec0ff */
[----:B------:R-:W-:Y:S01]  /*16a0*/  USEL UR22, UR6, 0x2, UP1 ;  /* 0x0000000206167887 */ /* 0x000fe20008800000 */
[----:B------:R-:W-:Y:S01]  /*16b0*/  UMOV UR23, URZ ;  /* 0x000000ff00177c82 */ /* 0x000fe20008000000 */
[----:B-1----:R-:W-:-:S04]  /*16c0*/  UIADD3 UR5, UPT, UPT, UR4, 0x3f, URZ ;  /* 0x0000003f04057890 */ /* 0x002fc8000fffe0ff */
[----:B------:R-:W-:-:S04]  /*16d0*/  USHF.R.S32.HI UR7, URZ, 0x1f, UR5 ;  /* 0x0000001fff077899 */ /* 0x000fc80008011405 */
[----:B------:R-:W-:Y:S02]  /*16e0*/  ULEA.HI UR7, UR7, UR5, URZ, 0x6 ;  /* 0x0000000507077291 */ /* 0x000fe4000f8f30ff */
[----:B------:R-:W-:Y:S02]  /*16f0*/  UIADD3 UR5, UPT, UPT, UR4, -0x1, URZ ;  /* 0xffffffff04057890 */ /* 0x000fe4000fffe0ff */
[----:B------:R-:W-:Y:S02]  /*1700*/  USHF.R.S32.HI UR7, URZ, 0x6, UR7 ;  /* 0x00000006ff077899 */ /* 0x000fe40008011407 */
[----:B------:R-:W-:Y:S02]  /*1710*/  UISETP.GE.U32.AND UP2, UPT, UR5, -0x7f, UPT ;  /* 0xffffff810500788c */ /* 0x000fe4000bf46070 */
[----:B------:R-:W-:Y:S02]  /*1720*/  UISETP.LT.U32.AND UP0, UPT, UR7, 0x8, UPT ;  /* 0x000000080700788c */ /* 0x000fe4000bf01070 */
[----:B------:R-:W-:-:S02]  /*1730*/  UIADD3 UR4, UPT, UPT, UR4, 0x7e, URZ ;  /* 0x0000007e04047890 */ /* 0x000fc4000fffe0ff */
[----:B------:R-:W-:-:S04]  /*1740*/  USEL UR5, UR7, 0x8, UP0 ;  /* 0x0000000807057887 */ /* 0x000fc80008000000 */
[----:B------:R-:W-:Y:S02]  /*1750*/  UIADD3 UR21, UPT, UPT, UR5, -0x1, URZ ;  /* 0xffffffff05157890 */ /* 0x000fe4000fffe0ff */
[----:B------:R-:W-:Y:S02]  /*1760*/  @UP2 UIADD3 UR21, UPT, UPT, UR5, URZ, URZ ;  /* 0x000000ff05152290 */ /* 0x000fe4000fffe0ff */
[----:B------:R-:W-:Y:S02]  /*1770*/  UIADD3 UR24, UPT, UPT, UR7, -UR5, URZ ;  /* 0x8000000507187290 */ /* 0x000fe4000fffe0ff */
[----:B------:R-:W-:Y:S02]  /*1780*/  UIADD3 UR13, UPT, UPT, UR21, 0x1, URZ ;  /* 0x00000001150d7890 */ /* 0x000fe4000fffe0ff */
[----:B--2-4-:R-:W-:-:S12]  /*1790*/  UIADD3 UR21, UPT, UPT, -UR21, URZ, URZ ;  /* 0x000000ff15157290 */ /* 0x014fd8000fffe1ff */
.L_x_42:
[----:B------:R-:W-:Y:S01]  /*17a0*/  UISETP.NE.AND UP0, UPT, UR37, URZ, UPT ;  /* 0x000000ff2500728c */ /* 0x000fe2000bf05270 */
[----:B------:R-:W1:Y:S08]  /*17b0*/  S2UR UR37, SR_CgaCtaId ;  /* 0x00000000002579c3 */ /* 0x000e700000008800 */
[----:B------:R-:W-:Y:S05]  /*17c0*/  BRA.U UP0, `(.L_x_23) ;  /* 0x0000000100347547 */ /* 0x000fea000b800000 */
[----:B------:R-:W2:Y:S01]  /*17d0*/  S2R R2, SR_CgaCtaId ;  /* 0x0000000000027919 */ /* 0x000ea20000008800 */
[----:B------:R-:W-:-:S04]  /*17e0*/  MOV R3, 0x400 ;  /* 0x0000040000037802 */ /* 0x000fc80000000f00 */
[----:B--2---:R-:W-:Y:S02]  /*17f0*/  LEA R2, R2, R3, 0x18 ;  /* 0x0000000302027211 */ /* 0x004fe400078ec0ff */
[----:B------:R-:W-:-:S03]  /*1800*/  SHF.L.U32 R3, R11, 0x1f, RZ ;  /* 0x0000001f0b037819 */ /* 0x000fc600000006ff */
[----:B------:R-:W-:-:S04]  /*1810*/  IMAD R2, R12, 0x8, R2 ;  /* 0x000000080c027824 */ /* 0x000fc800078e0202 */
[----:B------:R-:W2:Y:S02]  /*1820*/  SYNCS.PHASECHK.TRANS64.TRYWAIT P0, [R2+URZ+0x140], R3 ;  /* 0x00014003020075a7 */ /* 0x000ea400080011ff */
[----:B--2---:R-:W-:Y:S05]  /*1830*/  @!P0 BRA `(.L_x_24) ;  /* 0x0000008c00308947 */ /* 0x004fea0003800000 */
.L_x_233:
[----:B------:R-:W-:Y:S01]  /*1840*/  VIADD R12, R12, 0x1 ;  /* 0x000000010c0c7836 */ /* 0x000fe20000000000 */
[----:B------:R2:W-:Y:S04]  /*1850*/  SYNCS.ARRIVE.TRANS64.A1T0 RZ, [R2+URZ+0x130], RZ ;  /* 0x000130ff02ff79a7 */ /* 0x0005e800081000ff */
[----:B------:R-:W-:-:S04]  /*1860*/  ISETP.NE.AND P0, PT, R12, 0x2, PT ;  /* 0x000000020c00780c */ /* 0x000fc80003f05270 */
[----:B------:R-:W-:Y:S02]  /*1870*/  SEL R12, R12, RZ, P0 ;  /* 0x000000ff0c0c7207 */ /* 0x000fe40000000000 */
[----:B--2---:R-:W-:-:S04]  /*1880*/  SEL R2, RZ, 0x1, P0 ;  /* 0x00000001ff027807 */ /* 0x004fc80000000000 */
[----:B------:R-:W-:-:S07]  /*1890*/  LOP3.LUT R11, R11, R2, RZ, 0x3c, !PT ;  /* 0x000000020b0b7212 */ /* 0x000fce00078e3cff */
.L_x_23:
[----:B------:R-:W-:Y:S01]  /*18a0*/  UMOV UR6, 0x400 ;  /* 0x0000040000067882 */ /* 0x000fe20000000000 */
[----:B------:R-:W-:Y:S01]  /*18b0*/  SHF.L.U32 R2, R15, 0x1f, RZ ;  /* 0x0000001f0f027819 */ /* 0x000fe200000006ff */
[----:B-1----:R-:W-:Y:S01]  /*18c0*/  ULEA UR6, UR37, UR6, 0x18 ;  /* 0x0000000625067291 */ /* 0x002fe2000f8ec0ff */
[----:B------:R-:W-:Y:S01]  /*18d0*/  R2UR UR35, R16 ;  /* 0x00000000102372ca */ /* 0x000fe200000e0000 */
[----:B------:R-:W-:Y:S01]  /*18e0*/  UISETP.GE.U32.AND UP0, UPT, UR4, 0x7f, UPT ;  /* 0x0000007f0400788c */ /* 0x000fe2000bf06070 */
[----:B------:R-:W-:Y:S01]  /*18f0*/  R2UR UR11, R17 ;  /* 0x00000000110b72ca */ /* 0x000fe200000e0000 */
[----:B------:R-:W-:Y:S01]  /*1900*/  ULEA UR8, UR23, UR6, 0x3 ;  /* 0x0000000617087291 */ /* 0x000fe2000f8e18ff */
[----:B------:R-:W-:-:S08]  /*1910*/  UMOV UR25, URZ ;  /* 0x000000ff00197c82 */ /* 0x000fd00008000000 */
[----:B------:R1:W2:Y:S01]  /*1920*/  SYNCS.PHASECHK.TRANS64.TRYWAIT P0, [UR8+0x40], R2 ;  /* 0x00004002ff0075a7 */ /* 0x0002a20008001108 */
[----:B------:R-:W-:-:S13]  /*1930*/  R2UR UR8, R23 ;  /* 0x00000000170872ca */ /* 0x000fda00000e0000 */
[----:B------:R-:W-:Y:S01]  /*1940*/  ULEA UR11, UR8, UR11, 0x7 ;  /* 0x0000000b080b7291 */ /* 0x000fe2000f8e38ff */
[----:B-1----:R-:W-:-:S05]  /*1950*/  LEA.HI R2, R22, R22, RZ, 0x1 ;  /* 0x0000001616027211 */ /* 0x002fca00078f08ff */
[----:B------:R-:W-:-:S05]  /*1960*/  IMAD.SHL.U32 R2, R2, 0x80, RZ ;  /* 0x0000008002027824 */ /* 0x000fca00078e00ff */
[----:B------:R-:W-:-:S04]  /*1970*/  LOP3.LUT R2, R2, 0xffffff00, RZ, 0xc0, !PT ;  /* 0xffffff0002027812 */ /* 0x000fc800078ec0ff */
[----:B------:R-:W-:-:S13]  /*1980*/  R2UR UR9, R2 ;  /* 0x00000000020972ca */ /* 0x000fda00000e0000 */
[----:B------:R-:W-:Y:S01]  /*1990*/  ULOP3.LUT UR35, UR9, 0x80, UR35, 0xf8, !UPT ;  /* 0x0000008009237892 */ /* 0x000fe2000f8ef823 */
[----:B------:R-:W-:Y:S11]  /*19a0*/  BRA.U !UP0, `(.L_x_25) ;  /* 0x0000000108c07547 */ /* 0x000ff6000b800000 */
[----:B------:R-:W-:Y:S01]  /*19b0*/  UMOV UR16, UR21 ;  /* 0x0000001500107c82 */ /* 0x000fe20008000000 */
[----:B------:R-:W-:Y:S01]  /*19c0*/  UMOV UR17, UR23 ;  /* 0x0000001700117c82 */ /* 0x000fe20008000000 */
[----:B------:R-:W-:-:S05]  /*19d0*/  UMOV UR34, URZ ;  /* 0x000000ff00227c82 */ /* 0x000fca0008000000 */
.L_x_31:
[----:B------:R-:W-:Y:S01]  /*19e0*/  ULEA UR33, UR17, UR6, 0x3 ;  /* 0x0000000611217291 */ /* 0x000fe2000f8e18ff */
[----:B------:R-:W-:Y:S01]  /*19f0*/  @P5 MOV R3, 0xc000 ;  /* 0x0000c00000035802 */ /* 0x000fe20000000f00 */
[----:B-12-4-:R-:W-:Y:S10]  /*1a00*/  @P0 BRA `(.L_x_26) ;  /* 0x00000000000c0947 */ /* 0x016ff40003800000 */
[----:B------:R-:W-:-:S04]  /*1a10*/  SHF.L.U32 R4, R15, 0x1f, RZ ;  /* 0x0000001f0f047819 */ /* 0x000fc800000006ff */
[----:B------:R-:W1:Y:S02]  /*1a20*/  SYNCS.PHASECHK.TRANS64.TRYWAIT P0, [UR33+0x40], R4 ;  /* 0x00004004ff0075a7 */ /* 0x000e640008001121 */
[----:B-1----:R-:W-:Y:S05]  /*1a30*/  @!P0 BRA `(.L_x_27) ;  /* 0x0000008800c48947 */ /* 0x002fea0003800000 */
.L_x_26:
[----:B------:R2:W-:Y:S01]  /*1a40*/  @P5 SYNCS.ARRIVE.TRANS64 RZ, [UR33], R3 ;  /* 0x00000003ffff59a7 */ /* 0x0005e20008000021 */
[----:B------:R-:W-:Y:S02]  /*1a50*/  ULOP3.LUT UR8, UR22, 0x2, URZ, 0xfc, !UPT ;  /* 0x0000000216087892 */ /* 0x000fe4000f8efcff */
[----:B------:R-:W-:Y:S02]  /*1a60*/  UIADD3 UR16, UPT, UPT, UR16, 0x1, URZ ;  /* 0x0000000110107890 */ /* 0x000fe4000fffe0ff */
[----:B------:R-:W-:Y:S02]  /*1a70*/  UISETP.NE.AND UP0, UPT, UR8, 0x2, UPT ;  /* 0x000000020800788c */ /* 0x000fe4000bf05270 */
[----:B------:R-:W-:-:S07]  /*1a80*/  UISETP.NE.AND UP2, UPT, UR16, 0x1, UPT ;  /* 0x000000011000788c */ /* 0x000fce000bf45270 */
[----:B------:R-:W-:Y:S05]  /*1a90*/  BRA.U UP0, `(.L_x_28) ;  /* 0x0000000100047547 */ /* 0x000fea000b800000 */
[----:B------:R-:W-:Y:S05]  /*1aa0*/  BPT.TRAP 0x1 ;  /* 0x000000040000795c */ /* 0x000fea0000300000 */
.L_x_28:
[----:B------:R-:W-:Y:S04]  /*1ab0*/  BSSY.RECONVERGENT B0, `(.L_x_29) ;  /* 0x0000003000007945 */ /* 0x000fe80003800200 */
[----:B------:R-:W-:Y:S05]  /*1ac0*/  @!P4 BRA `(.L_x_30) ;  /* 0x000000000004c947 */ /* 0x000fea0003800000 */
[----:B------:R-:W-:Y:S05]  /*1ad0*/  BPT.TRAP 0x1 ;  /* 0x000000040000795c */ /* 0x000fea0000300000 */
.L_x_30:
[----:B------:R-:W-:Y:S05]  /*1ae0*/  BSYNC.RECONVERGENT B0 ;  /* 0x0000000000007941 */ /* 0x000fea0003800200 */
.L_x_29:
[----:B------:R-:W-:Y:S02]  /*1af0*/  UIADD3 UR23, UPT, UPT, UR17, 0x1, URZ ;  /* 0x0000000111177890 */ /* 0x000fe4000fffe0ff */
[----:B------:R-:W-:Y:S02]  /*1b00*/  ULEA UR32, UR17, UR6, 0xe ;  /* 0x0000000611207291 */ /* 0x000fe4000f8e70ff */
[----:B------:R-:W-:Y:S02]  /*1b10*/  UISETP.NE.AND UP0, UPT, UR23, 0x8, UPT ;  /* 0x000000081700788c */ /* 0x000fe4000bf05270 */
[----:B------:R-:W-:Y:S02]  /*1b20*/  UIADD3 UR28, UP1, UPT, UR14, 0x80, URZ ;  /* 0x000000800e1c7890 */ /* 0x000fe4000ff3e0ff */
[----:B------:R-:W-:Y:S02]  /*1b30*/  USEL UR9, URZ, 0x1, UP0 ;  /* 0x00000001ff097887 */ /* 0x000fe40008000000 */
[----:B------:R-:W-:-:S02]  /*1b40*/  USEL UR23, UR23, URZ, UP0 ;  /* 0x000000ff17177287 */ /* 0x000fc40008000000 */
[----:B------:R-:W-:Y:S02]  /*1b50*/  UIADD3 UR26, UP0, UPT, UR14, 0x180, URZ ;  /* 0x000001800e1a7890 */ /* 0x000fe4000ff1e0ff */
[----:B------:R-:W-:Y:S01]  /*1b60*/  ULEA UR8, UR23, UR6, 0x3 ;  /* 0x0000000617087291 */ /* 0x000fe2000f8e18ff */
[----:B------:R-:W-:Y:S01]  /*1b70*/  LOP3.LUT R15, R15, UR9, RZ, 0x3c, !PT ;  /* 0x000000090f0f7c12 */ /* 0x000fe2000f8e3cff */
[----:B------:R-:W-:Y:S02]  /*1b80*/  ULOP3.LUT UR33, UR33, 0xfefffff8, URZ, 0xc0, !UPT ;  /* 0xfefffff821217892 */ /* 0x000fe4000f8ec0ff */
[----:B------:R-:W-:Y:S01]  /*1b90*/  UIADD3.X UR29, UPT, UPT, URZ, UR15, URZ, UP1, !UPT ;  /* 0x0000000fff1d7290 */ /* 0x000fe20008ffe4ff */
[----:B-1----:R-:W-:Y:S01]  /*1ba0*/  SHF.L.U32 R2, R15, 0x1f, RZ ;  /* 0x0000001f0f027819 */ /* 0x002fe200000006ff */
[----:B------:R-:W-:Y:S02]  /*1bb0*/  UIADD3 UR32, UPT, UPT, UR32, 0x8400, URZ ;  /* 0x0000840020207890 */ /* 0x000fe4000fffe0ff */
[----:B------:R-:W-:Y:S01]  /*1bc0*/  UIADD3.X UR27, UPT, UPT, URZ, UR15, URZ, UP0, !UPT ;  /* 0x0000000fff1b7290 */ /* 0x000fe200087fe4ff */
[----:B------:R1:W4:Y:S01]  /*1bd0*/  SYNCS.PHASECHK.TRANS64.TRYWAIT P0, [UR8+0x40], R2 ;  /* 0x00004002ff0075a7 */ /* 0x0003220008001108 */
[----:B------:R-:W-:Y:S01]  /*1be0*/  ULEA UR8, UR17, UR6, 0xd ;  /* 0x0000000611087291 */ /* 0x000fe2000f8e68ff */
[----:B------:R-:W-:Y:S01]  /*1bf0*/  UMOV UR18, 0x0 ;  /* 0x0000000000127882 */ /* 0x000fe20000000000 */
[----:B------:R-:W-:-:S02]  /*1c00*/  UMOV UR19, 0x10000000 ;  /* 0x1000000000137882 */ /* 0x000fc40000000000 */
[----:B------:R-:W-:Y:S01]  /*1c10*/  UIADD3 UR8, UPT, UPT, UR8, 0x28400, URZ ;  /* 0x0002840008087890 */ /* 0x000fe2000fffe0ff */
[----:B------:R2:W-:Y:S01]  /*1c20*/  UTMALDG.3D.2CTA [UR32], [UR28], desc[UR18] ;  /* 0x000012201c0075b4 */ /* 0x0005e20008211000 */
[----:B------:R-:W-:Y:S01]  /*1c30*/  UMOV UR10, UR34 ;  /* 0x00000022000a7c82 */ /* 0x000fe20008000000 */
[----:B------:R-:W-:Y:S01]  /*1c40*/  UMOV UR12, UR36 ;  /* 0x00000024000c7c82 */ /* 0x000fe20008000000 */
[----:B------:R-:W-:Y:S01]  /*1c50*/  UMOV UR9, UR33 ;  /* 0x0000002100097c82 */ /* 0x000fe20008000000 */
[----:B------:R-:W-:Y:S01]  /*1c60*/  UMOV UR25, UR13 ;  /* 0x0000000d00197c82 */ /* 0x000fe20008000000 */
[----:B------:R-:W-:-:S03]  /*1c70*/  UMOV UR17, UR23 ;  /* 0x0000001700117c82 */ /* 0x000fc60008000000 */
[----:B------:R1:W-:Y:S01]  /*1c80*/  UTMALDG.3D.2CTA [UR8], [UR26], desc[UR18] ;  /* 0x000012081a0075b4 */ /* 0x0003e20008211000 */
[----:B--2---:R-:W-:Y:S01]  /*1c90*/  UIADD3 UR34, UPT, UPT, UR34, 0x40, URZ ;  /* 0x0000004022227890 */ /* 0x004fe2000fffe0ff */
[----:B------:R-:W-:Y:S11]  /*1ca0*/  BRA.U UP2, `(.L_x_31) ;  /* 0xfffffffd024c7547 */ /* 0x000ff6000b83ffff */
.L_x_25:
[----:B--2-4-:R-:W-:Y:S01]  /*1cb0*/  PLOP3.LUT P0, PT, PT, PT, UP5, 0x80, 0x8 ;  /* 0x000000000008781c */ /* 0x014fe20003f0f058 */
[----:B-1----:R-:W-:Y:S01]  /*1cc0*/  ULEA UR8, UR23, UR6, 0x3 ;  /* 0x0000000617087291 */ /* 0x002fe2000f8e18ff */
[----:B------:R-:W-:Y:S01]  /*1cd0*/  SHF.L.U32 R2, R15, 0x1f, RZ ;  /* 0x0000001f0f027819 */ /* 0x000fe200000006ff */
[----:B------:R-:W-:-:S10]  /*1ce0*/  UISETP.GT.AND UP0, UPT, UR7, UR5, UPT ;  /* 0x000000050700728c */ /* 0x000fd4000bf04270 */
[----:B------:R-:W-:Y:S01]  /*1cf0*/  @!P0 SYNCS.ARRIVE.TRANS64.A1T0 RZ, [UR6+0xc8], RZ ;  /* 0x0000c8ffffff89a7 */ /* 0x000fe20008100006 */
[----:B------:R1:W2:Y:S01]  /*1d00*/  SYNCS.PHASECHK.TRANS64.TRYWAIT P0, [UR8+0x40], R2 ;  /* 0x00004002ff0075a7 */ /* 0x0002a20008001108 */
[----:B------:R-:W-:Y:S05]  /*1d10*/  BRA.U !UP0, `(.L_x_32) ;  /* 0x0000000108c07547 */ /* 0x000fea000b800000 */
[----:B------:R-:W-:Y:S01]  /*1d20*/  UIADD3 UR26, UPT, UPT, UR24, UR25, URZ ;  /* 0x00000019181a7290 */ /* 0x000fe2000fffe0ff */
[----:B------:R-:W-:-:S11]  /*1d30*/  UMOV UR27, UR23 ;  /* 0x00000017001b7c82 */ /* 0x000fd60008000000 */
.L_x_38:
[----:B------:R-:W-:Y:S01]  /*1d40*/  ULEA UR17, UR27, UR6, 0x3 ;  /* 0x000000061b117291 */ /* 0x000fe2000f8e18ff */
[----:B--2---:R-:W-:Y:S01]  /*1d50*/  @P5 MOV R3, 0xc000 ;  /* 0x0000c00000035802 */ /* 0x004fe20000000f00 */
[----:B-12---:R-:W-:Y:S10]  /*1d60*/  @P0 BRA `(.L_x_33) ;  /* 0x00000000000c0947 */ /* 0x006ff40003800000 */
[----:B------:R-:W-:-:S04]  /*1d70*/  SHF.L.U32 R4, R15, 0x1f, RZ ;  /* 0x0000001f0f047819 */ /* 0x000fc800000006ff */
[----:B------:R-:W2:Y:S02]  /*1d80*/  SYNCS.PHASECHK.TRANS64.TRYWAIT P0, [UR17+0x40], R4 ;  /* 0x00004004ff0075a7 */ /* 0x000ea40008001111 */
[----:B--2---:R-:W-:Y:S05]  /*1d90*/  @!P0 BRA `(.L_x_34) ;  /* 0x0000008800048947 */ /* 0x004fea0003800000 */
.L_x_33:
[----:B------:R2:W-:Y:S01]  /*1da0*/  @P5 SYNCS.ARRIVE.TRANS64 RZ, [UR17], R3 ;  /* 0x00000003ffff59a7 */ /* 0x0005e20008000011 */
[----:B------:R-:W-:-:S04]  /*1db0*/  ULOP3.LUT UR8, UR22, 0x2, URZ, 0xfc, !UPT ;  /* 0x0000000216087892 */ /* 0x000fc8000f8efcff */
[----:B------:R-:W-:-:S09]  /*1dc0*/  UISETP.NE.AND UP0, UPT, UR8, 0x2, UPT ;  /* 0x000000020800788c */ /* 0x000fd2000bf05270 */
[----:B------:R-:W-:Y:S05]  /*1dd0*/  BRA.U UP0, `(.L_x_35) ;  /* 0x0000000100047547 */ /* 0x000fea000b800000 */
[----:B------:R-:W-:Y:S05]  /*1de0*/  BPT.TRAP 0x1 ;  /* 0x000000040000795c */ /* 0x000fea0000300000 */
.L_x_35:
[----:B------:R-:W-:Y:S04]  /*1df0*/  BSSY.RECONVERGENT B0, `(.L_x_36) ;  /* 0x0000003000007945 */ /* 0x000fe80003800200 */
[----:B------:R-:W-:Y:S05]  /*1e00*/  @!P4 BRA `(.L_x_37) ;  /* 0x000000000004c947 */ /* 0x000fea0003800000 */
[----:B------:R-:W-:Y:S05]  /*1e10*/  BPT.TRAP 0x1 ;  /* 0x000000040000795c */ /* 0x000fea0000300000 */
.L_x_37:
[----:B------:R-:W-:Y:S05]  /*1e20*/  BSYNC.RECONVERGENT B0 ;  /* 0x0000000000007941 */ /* 0x000fea0003800200 */
.L_x_36:
        /* <DEDUP_REMOVED lines=9> */
[----:B------:R-:W-:Y:S02]  /*1ec0*/  USHF.L.U32 UR18, UR25, 0x6, URZ ;  /* 0x0000000619127899 */ /* 0x000fe400080006ff */
[----:B------:R-:W-:Y:S01]  /*1ed0*/  ULOP3.LUT UR17, UR17, 0xfefffff8, URZ, 0xc0, !UPT ;  /* 0xfefffff811117892 */ /* 0x000fe2000f8ec0ff */
[----:B-1----:R-:W-:Y:S01]  /*1ee0*/  SHF.L.U32 R2, R15, 0x1f, RZ ;  /* 0x0000001f0f027819 */ /* 0x002fe200000006ff */
[----:B------:R-:W-:Y:S02]  /*1ef0*/  UIADD3 UR16, UPT, UPT, UR16, 0x8400, URZ ;  /* 0x0000840010107890 */ /* 0x000fe4000fffe0ff */
[----:B------:R-:W-:Y:S01]  /*1f00*/  UIADD3.X UR33, UPT, UPT, URZ, UR15, URZ, UP1, !UPT ;  /* 0x0000000fff217290 */ /* 0x000fe20008ffe4ff */
[----:B------:R4:W1:Y:S01]  /*1f10*/  SYNCS.PHASECHK.TRANS64.TRYWAIT P0, [UR8+0x40], R2 ;  /* 0x00004002ff0075a7 */ /* 0x0008620008001108 */
[----:B------:R-:W-:-:S02]  /*1f20*/  ULEA UR8, UR27, UR6, 0xd ;  /* 0x000000061b087291 */ /* 0x000fc4000f8e68ff */
[----:B------:R-:W-:Y:S02]  /*1f30*/  UIADD3.X UR31, UPT, UPT, URZ, UR15, URZ, UP0, !UPT ;  /* 0x0000000fff1f7290 */ /* 0x000fe400087fe4ff */
[----:B------:R-:W-:Y:S01]  /*1f40*/  UIADD3 UR8, UPT, UPT, UR8, 0x28400, URZ ;  /* 0x0002840008087890 */ /* 0x000fe2000fffe0ff */
[----:B------:R-:W-:Y:S01]  /*1f50*/  UMOV UR28, 0x0 ;  /* 0x00000000001c7882 */ /* 0x000fe20000000000 */
[----:B------:R-:W-:Y:S01]  /*1f60*/  UMOV UR29, 0x10000000 ;  /* 0x10000000001d7882 */ /* 0x000fe20000000000 */
[----:B------:R-:W-:Y:S01]  /*1f70*/  UMOV UR19, UR35 ;  /* 0x0000002300137c82 */ /* 0x000fe20008000000 */
[----:B------:R-:W-:Y:S01]  /*1f80*/  UMOV UR20, UR36 ;  /* 0x0000002400147c82 */ /* 0x000fe20008000000 */
[----:B------:R-:W-:Y:S01]  /*1f90*/  UMOV UR12, UR36 ;  /* 0x00000024000c7c82 */ /* 0x000fe20008000000 */
[----:B------:R-:W-:Y:S01]  /*1fa0*/  UMOV UR9, UR17 ;  /* 0x0000001100097c82 */ /* 0x000fe20008000000 */
[----:B------:R-:W-:Y:S01]  /*1fb0*/  UMOV UR10, UR18 ;  /* 0x00000012000a7c82 */ /* 0x000fe20008000000 */
[----:B------:R4:W-:Y:S01]  /*1fc0*/  UTMALDG.3D.2CTA [UR16], [UR32], desc[UR28] ;  /* 0x00001c10200075b4 */ /* 0x0009e20008211000 */
[----:B------:R-:W-:Y:S01]  /*1fd0*/  UIADD3 UR25, UPT, UPT, UR25, 0x1, URZ ;  /* 0x0000000119197890 */ /* 0x000fe2000fffe0ff */
[----:B------:R-:W-:-:S03]  /*1fe0*/  UMOV UR27, UR23 ;  /* 0x00000017001b7c82 */ /* 0x000fc60008000000 */
[----:B------:R-:W-:Y:S01]  /*1ff0*/  UISETP.NE.AND UP0, UPT, UR25, UR26, UPT ;  /* 0x0000001a1900728c */ /* 0x000fe2000bf05270 */
[----:B------:R4:W-:Y:S08]  /*2000*/  UTMALDG.3D.2CTA [UR8], [UR30], desc[UR28] ;  /* 0x00001c081e0075b4 */ /* 0x0009f00008211000 */
[----:B----4-:R-:W-:Y:S05]  /*2010*/  BRA.U UP0, `(.L_x_38) ;  /* 0xfffffffd00487547 */ /* 0x010fea000b83ffff */
.L_x_32:
[C---:B-1----:R-:W-:Y:S01]  /*2020*/  LEA R2, R14.reuse, UR6, 0x3 ;  /* 0x000000060e027c11 */ /* 0x042fe2000f8e18ff */
[----:B------:R-:W-:Y:S01]  /*2030*/  NOP ;  /* 0x0000000000007918 */ /* 0x000fe20000000000 */
[----:B--2---:R-:W-:Y:S02]  /*2040*/  SHF.L.U32 R3, R13, 0x1f, RZ ;  /* 0x0000001f0d037819 */ /* 0x004fe400000006ff */
[----:B------:R-:W-:Y:S02]  /*2050*/  LEA R4, R14, UR6, 0x4 ;  /* 0x000000060e047c11 */ /* 0x000fe4000f8e20ff */
[----:B------:R-:W1:Y:S02]  /*2060*/  SYNCS.PHASECHK.TRANS64.TRYWAIT P0, [R2+URZ+0xd0], R3 ;  /* 0x0000d003020075a7 */ /* 0x000e6400080011ff */
[----:B-1----:R-:W-:Y:S05]  /*2070*/  @!P0 BRA `(.L_x_39) ;  /* 0x0000008400648947 */ /* 0x002fea0003800000 */
.L_x_236:
[----:B------:R-:W2:Y:S01]  /*2080*/  LDS.128 R4, [R4+0x160] ;  /* 0x0001600004047984 */ /* 0x000ea20000000c00 */
[----:B------:R-:W-:Y:S01]  /*2090*/  ISETP.GE.AND P0, PT, R36, 0x1, PT ;  /* 0x000000012400780c */ /* 0x000fe20003f06270 */
[----:B-1----:R-:W-:Y:S01]  /*20a0*/  VIADD R2, R2, 0xe0 ;  /* 0x000000e002027836 */ /* 0x002fe20000000000 */
[----:B------:R-:W-:Y:S01]  /*20b0*/  @!PT LDS RZ, [RZ] ;  /* 0x00000000fffff984 */ /* 0x000fe20000000800 */
[----:B------:R-:W-:Y:S01]  /*20c0*/  @!PT LDS RZ, [RZ] ;  /* 0x00000000fffff984 */ /* 0x000fe20000000800 */
[----:B------:R-:W-:Y:S01]  /*20d0*/  @!PT LDS RZ, [RZ] ;  /* 0x00000000fffff984 */ /* 0x000fe20000000800 */
[----:B------:R-:W-:Y:S01]  /*20e0*/  @!PT LDS RZ, [RZ] ;  /* 0x00000000fffff984 */ /* 0x000fe20000000800 */
[----:B------:R1:W-:Y:S06]  /*20f0*/  MEMBAR.ALL.CTA ;  /* 0x0000000000007992 */ /* 0x0003ec0000008000 */
[----:B-1----:R-:W1:Y:S01]  /*2100*/  FENCE.VIEW.ASYNC.S ;  /* 0x00000000000073c6 */ /* 0x002e620000000000 */
[----:B------:R-:W-:-:S04]  /*2110*/  PRMT R2, RZ, 0x654, R2 ;  /* 0x00000654ff027816 */ /* 0x000fc80000000002 */
[----:B-1----:R1:W-:Y:S01]  /*2120*/  SYNCS.ARRIVE.TRANS64.RED.A1T0 RZ, [R2+URZ], RZ ;  /* 0x000000ff02ff79a7 */ /* 0x0023e200081004ff */
[----:B--2---:R-:W-:-:S13]  /*2130*/  LOP3.LUT P2, RZ, R6, 0x1, RZ, 0xc0, !PT ;  /* 0x0000000106ff7812 */ /* 0x004fda000784c0ff */
[----:B------:R-:W-:Y:S01]  /*2140*/  @P2 SHF.R.U32.HI R3, RZ, 0x10, R5 ;  /* 0x00000010ff032819 */ /* 0x000fe20000011605 */
[----:B------:R-:W-:Y:S01]  /*2150*/  VOTEU.ANY UP0, P2 ;  /* 0x0000000000ff7886 */ /* 0x000fe20001000100 */
[----:B------:R-:W-:Y:S02]  /*2160*/  @P2 MOV R10, R4 ;  /* 0x00000004000a2202 */ /* 0x000fe40000000f00 */
[----:B------:R-:W-:Y:S02]  /*2170*/  @P2 R2UR.BROADCAST UR8, R3 ;  /* 0x00000000030822ca */ /* 0x000fe400008e0000 */
[----:B------:R-:W-:-:S11]  /*2180*/  @P2 LOP3.LUT R9, R5, 0xffff, RZ, 0xc0, !PT ;  /* 0x0000ffff05092812 */ /* 0x000fd600078ec0ff */
[----:B------:R-:W-:Y:S01]  /*2190*/  @UP0 UMOV UR36, UR8 ;  /* 0x0000000800240c82 */ /* 0x000fe20008000000 */
[----:B-1----:R-:W-:Y:S05]  /*21a0*/  @!P0 BRA `(.L_x_40) ;  /* 0x0000000000b88947 */ /* 0x002fea0003800000 */
[----:B------:R-:W3:Y:S01]  /*21b0*/  LDC.64 R4, c[0x0][0xb18] ;  /* 0x0002c600ff047b82 */ /* 0x000ee20000000a00 */
[----:B------:R-:W-:-:S07]  /*21c0*/  ISETP.NE.AND P3, PT, R36, 0x1, PT ;  /* 0x000000012400780c */ /* 0x000fce0003f65270 */
[----:B------:R-:W1:Y:S08]  /*21d0*/  LDC.64 R6, c[0x0][0xb10] ;  /* 0x0002c400ff067b82 */ /* 0x000e700000000a00 */
[----:B------:R-:W2:Y:S08]  /*21e0*/  LDC R18, c[0x0][0xb20] ;  /* 0x0002c800ff127b82 */ /* 0x000eb00000000800 */
[----:B------:R-:W4:Y:S01]  /*21f0*/  LDC R19, c[0x0][0xb0c] ;  /* 0x0002c300ff137b82 */ /* 0x000f220000000800 */
[----:B---3--:R-:W-:Y:S01]  /*2200*/  IMAD.HI.U32 R21, R0, R5, RZ ;  /* 0x0000000500157227 */ /* 0x008fe200078e00ff */
[----:B------:R-:W-:-:S03]  /*2210*/  ISETP.NE.AND P0, PT, R4, 0x1, PT ;  /* 0x000000010400780c */ /* 0x000fc60003f05270 */
[----:B------:R-:W-:-:S03]  /*2220*/  IMAD.HI.U32 R5, R9, R5, RZ ;  /* 0x0000000509057227 */ /* 0x000fc600078e00ff */
[----:B------:R-:W3:Y:S01]  /*2230*/  LDC.64 R2, c[0x0][0xb28] ;  /* 0x0002ca00ff027b82 */ /* 0x000ee20000000a00 */
[----:B-1----:R-:W-:-:S04]  /*2240*/  IMAD.HI.U32 R22, R8, R6, RZ ;  /* 0x0000000608167227 */ /* 0x002fc800078e00ff */
[----:B------:R-:W-:Y:S01]  /*2250*/  IMAD.HI.U32 R23, R10, R6, RZ ;  /* 0x000000060a177227 */ /* 0x000fe200078e00ff */
[----:B------:R-:W-:Y:S02]  /*2260*/  SHF.R.U32.HI R22, RZ, R7, R22 ;  /* 0x00000007ff167219 */ /* 0x000fe40000011616 */
[-C--:B--2---:R-:W-:Y:S02]  /*2270*/  SHF.R.U32.HI R21, RZ, R18.reuse, R21 ;  /* 0x00000012ff157219 */ /* 0x084fe40000011615 */
[----:B------:R-:W-:Y:S02]  /*2280*/  SHF.R.U32.HI R5, RZ, R18, R5 ;  /* 0x00000012ff057219 */ /* 0x000fe40000011605 */
[----:B------:R-:W-:Y:S02]  /*2290*/  SEL R21, R0, R21, !P0 ;  /* 0x0000001500157207 */ /* 0x000fe40004000000 */
[----:B------:R-:W-:Y:S02]  /*22a0*/  SHF.R.U32.HI R23, RZ, R7, R23 ;  /* 0x00000007ff177219 */ /* 0x000fe40000011617 */
[----:B----4-:R-:W-:-:S02]  /*22b0*/  ISETP.NE.AND P1, PT, R19, 0x1, PT ;  /* 0x000000011300780c */ /* 0x010fc40003f25270 */
[----:B------:R-:W-:Y:S02]  /*22c0*/  SEL R5, R9, R5, !P0 ;  /* 0x0000000509057207 */ /* 0x000fe40004000000 */
[----:B------:R-:W-:Y:S02]  /*22d0*/  SEL R22, R8, R22, !P1 ;  /* 0x0000001608167207 */ /* 0x000fe40004800000 */
[----:B------:R-:W-:Y:S01]  /*22e0*/  SEL R23, R10, R23, !P1 ;  /* 0x000000170a177207 */ /* 0x000fe20004800000 */
[----:B---3--:R-:W-:-:S04]  /*22f0*/  IMAD.HI.U32 R20, R21, R2, RZ ;  /* 0x0000000215147227 */ /* 0x008fc800078e00ff */
        /* <DEDUP_REMOVED lines=10> */
[----:B------:R-:W-:-:S04]  /*23a0*/  @!P0 IMAD.HI.U32 R7, R23, R2, RZ ;  /* 0x0000000217078227 */ /* 0x000fc800078e00ff */
[----:B------:R-:W-:Y:S01]  /*23b0*/  IMAD.MOV R2, RZ, RZ, -R6 ;  /* 0x000000ffff027224 */ /* 0x000fe200078e0a06 */
[----:B------:R-:W-:Y:S02]  /*23c0*/  @!P0 SHF.R.U32.HI R3, RZ, R3, R7 ;  /* 0x00000003ff038219 */ /* 0x000fe40000011607 */
[----:B------:R-:W-:Y:S01]  /*23d0*/  IADD3 R7, PT, PT, -R5, RZ, RZ ;  /* 0x000000ff05077210 */ /* 0x000fe20007ffe1ff */
[----:B------:R-:W-:Y:S01]  /*23e0*/  IMAD R2, R36, R2, R5 ;  /* 0x0000000224027224 */ /* 0x000fe200078e0205 */
        /* <DEDUP_REMOVED lines=10> */
.L_x_40:
[----:B------:R-:W1:Y:S02]  /*2490*/  LDCU UR8, c[0x0][0xb30] ;  /* 0x00016600ff0877ac */ /* 0x000e640008000800 */
[----:B-1----:R-:W-:-:S09]  /*24a0*/  UISETP.NE.AND UP0, UPT, UR8, 0x1, UPT ;  /* 0x000000010800788c */ /* 0x002fd2000bf05270 */
[----:B------:R-:W-:Y:S05]  /*24b0*/  BRA.U UP0, `(.L_x_41) ;  /* 0x0000000100407547 */ /* 0x000fea000b800000 */
[----:B------:R-:W1:Y:S08]  /*24c0*/  LDC.64 R4, c[0x0][0xb10] ;  /* 0x0002c400ff047b82 */ /* 0x000e700000000a00 */
[----:B------:R-:W2:Y:S08]  /*24d0*/  LDC.64 R2, c[0x0][0xb18] ;  /* 0x0002c600ff027b82 */ /* 0x000eb00000000a00 */
[----:B------:R-:W4:Y:S08]  /*24e0*/  LDC R6, c[0x0][0xb20] ;  /* 0x0002c800ff067b82 */ /* 0x000f300000000800 */
[----:B------:R-:W3:Y:S01]  /*24f0*/  LDC R7, c[0x0][0xb0c] ;  /* 0x0002c300ff077b82 */ /* 0x000ee20000000800 */
[----:B-1----:R-:W-:-:S05]  /*2500*/  IMAD.HI.U32 R4, R10, R4, RZ ;  /* 0x000000040a047227 */ /* 0x002fca00078e00ff */
[----:B------:R-:W-:Y:S01]  /*2510*/  SHF.R.U32.HI R4, RZ, R5, R4 ;  /* 0x00000005ff047219 */ /* 0x000fe20000011604 */
[----:B--2---:R-:W-:Y:S01]  /*2520*/  IMAD.HI.U32 R3, R9, R3, RZ ;  /* 0x0000000309037227 */ /* 0x004fe200078e00ff */
[----:B------:R-:W-:-:S04]  /*2530*/  ISETP.NE.AND P0, PT, R2, 0x1, PT ;  /* 0x000000010200780c */ /* 0x000fc80003f05270 */
[----:B----4-:R-:W-:-:S04]  /*2540*/  SHF.R.U32.HI R3, RZ, R6, R3 ;  /* 0x00000006ff037219 */ /* 0x010fc80000011603 */
[----:B------:R-:W-:Y:S02]  /*2550*/  SEL R3, R9, R3, !P0 ;  /* 0x0000000309037207 */ /* 0x000fe40004000000 */
[----:B---3--:R-:W-:-:S04]  /*2560*/  ISETP.NE.AND P1, PT, R7, 0x1, PT ;  /* 0x000000010700780c */ /* 0x008fc80003f25270 */
[----:B------:R-:W-:-:S05]  /*2570*/  SEL R4, R10, R4, !P1 ;  /* 0x000000040a047207 */ /* 0x000fca0004800000 */
[----:B------:R-:W-:Y:S02]  /*2580*/  IMAD.IADD R5, R3, 0x1, -R4 ;  /* 0x0000000103057824 */ /* 0x000fe400078e0a04 */
[----:B------:R-:W-:Y:S02]  /*2590*/  IMAD.IADD R3, R4, 0x1, -R3 ;  /* 0x0000000104037824 */ /* 0x000fe400078e0a03 */
[----:B------:R-:W-:Y:S02]  /*25a0*/  IMAD R10, R5, R7, R10 ;  /* 0x00000007050a7224 */ /* 0x000fe400078e020a */
[----:B------:R-:W-:-:S07]  /*25b0*/  IMAD R9, R3, R2, R9 ;  /* 0x0000000203097224 */ /* 0x000fce00078e0209 */
.L_x_41:
[----:B------:R-:W-:Y:S01]  /*25c0*/  VIADD R14, R14, 0x1 ;  /* 0x000000010e0e7836 */ /* 0x000fe20000000000 */
[----:B------:R-:W-:Y:S01]  /*25d0*/  UPLOP3.LUT UP5, UPT, UPT, UPT, UPT, 0x80, 0x8 ;  /* 0x000000000008789c */ /* 0x000fe20003faf070 */
[----:B------:R-:W-:Y:S02]  /*25e0*/  IMAD.IADD R22, R10, 0x1, R100 ;  /* 0x000000010a167824 */ /* 0x000fe400078e0264 */
[----:B------:R-:W-:Y:S01]  /*25f0*/  IMAD.IADD R23, R9, 0x1, R83 ;  /* 0x0000000109177824 */ /* 0x000fe200078e0253 */
[----:B------:R-:W-:-:S04]  /*2600*/  ISETP.NE.AND P0, PT, R14, 0x2, PT ;  /* 0x000000020e00780c */ /* 0x000fc80003f05270 */
[----:B------:R-:W-:Y:S02]  /*2610*/  SEL R2, RZ, 0x1, P0 ;  /* 0x00000001ff027807 */ /* 0x000fe40000000000 */
[----:B------:R-:W-:Y:S02]  /*2620*/  SEL R14, R14, RZ, P0 ;  /* 0x000000ff0e0e7207 */ /* 0x000fe40000000000 */
[----:B------:R-:W-:Y:S01]  /*2630*/  LOP3.LUT R13, R13, R2, RZ, 0x3c, !PT ;  /* 0x000000020d0d7212 */ /* 0x000fe200078e3cff */
[----:B------:R-:W-:Y:S06]  /*2640*/  @P2 BRA `(.L_x_42) ;  /* 0xfffffff000542947 */ /* 0x000fec000383ffff */
[----:B------:R-:W-:Y:S01]  /*2650*/  UIADD3 UR6, UPT, UPT, UR6, 0x40, URZ ;  /* 0x0000004006067890 */ /* 0x000fe2000fffe0ff */
[----:B------:R-:W-:-:S03]  /*2660*/  SHF.L.U32 R2, R15, 0x1f, RZ ;  /* 0x0000001f0f027819 */ /* 0x000fc600000006ff */
[----:B------:R-:W-:-:S09]  /*2670*/  ULEA UR4, UR23, UR6, 0x3 ;  /* 0x0000000617047291 */ /* 0x000fd2000f8e18ff */
[----:B------:R-:W1:Y:S02]  /*2680*/  SYNCS.PHASECHK.TRANS64.TRYWAIT P0, [UR4], R2 ;  /* 0x00000002ff0075a7 */ /* 0x000e640008001104 */
[----:B-1----:R-:W-:Y:S05]  /*2690*/  @!P0 BRA `(.L_x_43) ;  /* 0x0000007c00f08947 */ /* 0x002fea0003800000 */
.L_x_238:
[----:B------:R-:W-:-:S04]  /*26a0*/  UIADD3 UR5, UPT, UPT, UR23, 0x1, URZ ;  /* 0x0000000117057890 */ /* 0x000fc8000fffe0ff */
[----:B------:R-:W-:-:S04]  /*26b0*/  UISETP.NE.AND UP0, UPT, UR5, 0x8, UPT ;  /* 0x000000080500788c */ /* 0x000fc8000bf05270 */
[----:B------:R-:W-:Y:S02]  /*26c0*/  USEL UR7, URZ, 0x1, UP0 ;  /* 0x00000001ff077887 */ /* 0x000fe40008000000 */
[----:B------:R-:W-:-:S04]  /*26d0*/  USEL UR5, UR5, URZ, UP0 ;  /* 0x000000ff05057287 */ /* 0x000fc80008000000 */
[----:B------:R-:W-:Y:S01]  /*26e0*/  ULEA UR4, UR5, UR6, 0x3 ;  /* 0x0000000605047291 */ /* 0x000fe2000f8e18ff */
[----:B-1----:R-:W-:-:S04]  /*26f0*/  LOP3.LUT R2, R15, UR7, RZ, 0x3c, !PT ;  /* 0x000000070f027c12 */ /* 0x002fc8000f8e3cff */
[----:B------:R-:W-:-:S04]  /*2700*/  SHF.L.U32 R3, R2, 0x1f, RZ ;  /* 0x0000001f02037819 */ /* 0x000fc800000006ff */
[----:B------:R-:W1:Y:S02]  /*2710*/  SYNCS.PHASECHK.TRANS64.TRYWAIT P0, [UR4], R3 ;  /* 0x00000003ff0075a7 */ /* 0x000e640008001104 */
[----:B-1----:R-:W-:Y:S05]  /*2720*/  @!P0 BRA `(.L_x_44) ;  /* 0x0000007c00e48947 */ /* 0x002fea0003800000 */
.L_x_240:
[----:B------:R-:W-:-:S04]  /*2730*/  UIADD3 UR5, UPT, UPT, UR5, 0x1, URZ ;  /* 0x0000000105057890 */ /* 0x000fc8000fffe0ff */
[----:B------:R-:W-:-:S04]  /*2740*/  UISETP.NE.AND UP0, UPT, UR5, 0x8, UPT ;  /* 0x000000080500788c */ /* 0x000fc8000bf05270 */
[----:B------:R-:W-:Y:S02]  /*2750*/  USEL UR7, URZ, 0x1, UP0 ;  /* 0x00000001ff077887 */ /* 0x000fe40008000000 */
[----:B------:R-:W-:-:S04]  /*2760*/  USEL UR5, UR5, URZ, UP0 ;  /* 0x000000ff05057287 */ /* 0x000fc80008000000 */
[----:B------:R-:W-:Y:S01]  /*2770*/  ULEA UR4, UR5, UR6, 0x3 ;  /* 0x0000000605047291 */ /* 0x000fe2000f8e18ff */
[----:B------:R-:W-:-:S04]  /*2780*/  LOP3.LUT R2, R2, UR7, RZ, 0x3c, !PT ;  /* 0x0000000702027c12 */ /* 0x000fc8000f8e3cff */
[----:B-1----:R-:W-:-:S04]  /*2790*/  SHF.L.U32 R3, R2, 0x1f, RZ ;  /* 0x0000001f02037819 */ /* 0x002fc800000006ff */
[----:B------:R-:W1:Y:S02]  /*27a0*/  SYNCS.PHASECHK.TRANS64.TRYWAIT P0, [UR4], R3 ;  /* 0x00000003ff0075a7 */ /* 0x000e640008001104 */
[----:B-1----:R-:W-:Y:S05]  /*27b0*/  @!P0 BRA `(.L_x_45) ;  /* 0x0000007c00d88947 */ /* 0x002fea0003800000 */
.L_x_242:
        /* <DEDUP_REMOVED lines=9> */
.L_x_244:
        /* <DEDUP_REMOVED lines=9> */
.L_x_246:
        /* <DEDUP_REMOVED lines=9> */
.L_x_248:
        /* <DEDUP_REMOVED lines=9> */
.L_x_250:
[----:B------:R-:W-:-:S04]  /*2a00*/  UIADD3 UR5, UPT, UPT, UR5, 0x1, URZ ;  /* 0x0000000105057890 */ /* 0x000fc8000fffe0ff */
[----:B------:R-:W-:-:S04]  /*2a10*/  UISETP.NE.AND UP0, UPT, UR5, 0x8, UPT ;  /* 0x000000080500788c */ /* 0x000fc8000bf05270 */
[----:B------:R-:W-:Y:S02]  /*2a20*/  USEL UR4, URZ, 0x1, UP0 ;  /* 0x00000001ff047887 */ /* 0x000fe40008000000 */
[----:B------:R-:W-:-:S04]  /*2a30*/  USEL UR5, UR5, URZ, UP0 ;  /* 0x000000ff05057287 */ /* 0x000fc80008000000 */
[----:B------:R-:W-:Y:S01]  /*2a40*/  ULEA UR5, UR5, UR6, 0x3 ;  /* 0x0000000605057291 */ /* 0x000fe2000f8e18ff */
[----:B------:R-:W-:-:S04]  /*2a50*/  LOP3.LUT R2, R2, UR4, RZ, 0x3c, !PT ;  /* 0x0000000402027c12 */ /* 0x000fc8000f8e3cff */
[----:B------:R-:W-:Y:S01]  /*2a60*/  SHF.L.U32 R2, R2, 0x1f, RZ ;  /* 0x0000001f02027819 */ /* 0x000fe200000006ff */
[----:B-1-3--:R-:W-:-:S07]  /*2a70*/  IMAD.U32 R0, RZ, RZ, UR5 ;  /* 0x00000005ff007e24 */ /* 0x00afce000f8e00ff */
.L_x_50:
[----:B-1----:R1:W2:Y:S02]  /*2a80*/  SYNCS.PHASECHK.TRANS64.TRYWAIT P0, [R0+URZ], R2 ;  /* 0x00000002000075a7 */ /* 0x0022a400080011ff */
[----:B--2---:R-:W-:Y:S05]  /*2a90*/  @!P0 NANOSLEEP.SYNCS 0x989680 ;  /* 0x009896800000895d */ /* 0x004fea0003900000 */
[----:B------:R-:W2:Y:S02]  /*2aa0*/  @!P0 SYNCS.PHASECHK.TRANS64 P0, [R0+URZ], R2 ;  /* 0x00000002000085a7 */ /* 0x000ea400080010ff */
[----:B--2---:R-:W-:Y:S05]  /*2ab0*/  @P0 EXIT ;  /* 0x000000000000094d */ /* 0x004fea0003800000 */
[----:B------:R-:W-:Y:S05]  /*2ac0*/  BRA `(.L_x_50) ;  /* 0xfffffffc00ec7947 */ /* 0x000fea000383ffff */
.L_x_22:
[----:B------:R-:W-:-:S04]  /*2ad0*/  UISETP.NE.AND UP1, UPT, UR37, URZ, UPT ;  /* 0x000000ff2500728c */ /* 0x000fc8000bf25270 */
[----:B------:R-:W-:-:S09]  /*2ae0*/  UISETP.NE.OR UP1, UPT, UR10, 0x1, UP1 ;  /* 0x000000010a00788c */ /* 0x000fd20008f25670 */
[----:B------:R-:W-:Y:S05]  /*2af0*/  BRA.U UP1, `(.L_x_51) ;  /* 0x00000005014c7547 */ /* 0x000fea000b800000 */
[----:B------:R-:W-:Y:S01]  /*2b00*/  HFMA2 R11, -RZ, RZ, 0, 0 ;  /* 0x00000000ff0b7431 */ /* 0x000fe200000001ff */
[----:B------:R-:W-:Y:S01]  /*2b10*/  ISETP.GE.U32.AND P2, PT, R10, 0x2, PT ;  /* 0x000000020a00780c */ /* 0x000fe20003f46070 */
[----:B------:R-:W-:Y:S01]  /*2b20*/  IMAD.MOV.U32 R12, RZ, RZ, 0x1 ;  /* 0x00000001ff0c7424 */ /* 0x000fe200078e00ff */
[----:B------:R-:W-:Y:S01]  /*2b30*/  CS2R R8, SRZ ;  /* 0x0000000000087805 */ /* 0x000fe2000001ff00 */
[----:B------:R-:W-:Y:S01]  /*2b40*/  IMAD.MOV.U32 R3, RZ, RZ, RZ ;  /* 0x000000ffff037224 */ /* 0x000fe200078e00ff */
[----:B------:R-:W-:Y:S01]  /*2b50*/  UMOV UR4, 0x400 ;  /* 0x0000040000047882 */ /* 0x000fe20000000000 */
[----:B------:R-:W-:Y:S01]  /*2b60*/  UMOV UR6, URZ ;  /* 0x000000ff00067c82 */ /* 0x000fe20008000000 */
[----:B------:R-:W-:-:S12]  /*2b70*/  ULEA UR37, UR37, UR4, 0x18 ;  /* 0x0000000425257291 */ /* 0x000fd8000f8ec0ff */
.L_x_55:
[----:B------:R-:W-:Y:S02]  /*2b80*/  LEA R0, R3, UR37, 0x3 ;  /* 0x0000002503007c11 */ /* 0x000fe4000f8e18ff */
[----:B------:R-:W-:-:S03]  /*2b90*/  SHF.L.U32 R4, R8, 0x1f, RZ ;  /* 0x0000001f08047819 */ /* 0x000fc600000006ff */
[----:B------:R-:W-:Y:S01]  /*2ba0*/  VIADD R5, R0, 0x140 ;  /* 0x0000014000057836 */ /* 0x000fe20000000000 */
[----:B------:R-:W1:Y:S02]  /*2bb0*/  SYNCS.PHASECHK.TRANS64.TRYWAIT P0, [R0+URZ+0x130], R4 ;  /* 0x00013004000075a7 */ /* 0x000e6400080011ff */
[----:B-1----:R-:W-:Y:S05]  /*2bc0*/  @!P0 BRA `(.L_x_52) ;  /* 0x0000007c004c8947 */ /* 0x002fea0003800000 */
.L_x_251:
[----:B------:R-:W-:Y:S01]  /*2bd0*/  ULEA UR5, UR6, UR37, 0x3 ;  /* 0x0000002506057291 */ /* 0x000fe2000f8e18ff */
[----:B-1----:R-:W-:Y:S01]  /*2be0*/  PRMT R0, RZ, 0x654, R5 ;  /* 0x00000654ff007816 */ /* 0x002fe20000000005 */
[----:B------:R-:W-:Y:S01]  /*2bf0*/  @!P2 IMAD.MOV.U32 R4, RZ, RZ, 0x10 ;  /* 0x00000010ff04a424 */ /* 0x000fe200078e00ff */
[----:B------:R-:W-:Y:S01]  /*2c00*/  SHF.L.U32 R5, R12, 0x1f, RZ ;  /* 0x0000001f0c057819 */ /* 0x000fe200000006ff */
[----:B------:R-:W-:Y:S01]  /*2c10*/  UIADD3 UR4, UPT, UPT, UR5, 0xd0, URZ ;  /* 0x000000d005047890 */ /* 0x000fe2000fffe0ff */
[----:B------:R1:W-:Y:S05]  /*2c20*/  SYNCS.ARRIVE.TRANS64.RED.A1T0 RZ, [R0+URZ], RZ ;  /* 0x000000ff00ff79a7 */ /* 0x0003ea00081004ff */
[----:B------:R-:W-:Y:S01]  /*2c30*/  IMAD.U32 R6, RZ, RZ, UR4 ;  /* 0x00000004ff067e24 */ /* 0x000fe2000f8e00ff */
[----:B------:R-:W2:Y:S04]  /*2c40*/  SYNCS.PHASECHK.TRANS64.TRYWAIT P0, [UR5+0xe0], R5 ;  /* 0x0000e005ff0075a7 */ /* 0x000ea80008001105 */
[----:B------:R-:W-:Y:S01]  /*2c50*/  PRMT R6, R10, 0x654, R6 ;  /* 0x000006540a067816 */ /* 0x000fe20000000006 */
[----:B-12---:R-:W-:Y:S06]  /*2c60*/  @!P0 BRA `(.L_x_53) ;  /* 0x0000007c00388947 */ /* 0x006fec0003800000 */
.L_x_253:
[----:B------:R-:W-:Y:S01]  /*2c70*/  ULEA UR4, UR6, UR37, 0x4 ;  /* 0x0000002506047291 */ /* 0x000fe2000f8e20ff */
[----:B------:R-:W-:Y:S01]  /*2c80*/  SEL R2, R6, R2, !P2 ;  /* 0x0000000206027207 */ /* 0x000fe20005000000 */
[----:B------:R-:W-:Y:S01]  /*2c90*/  UIADD3 UR5, UPT, UPT, UR5, 0xd0, URZ ;  /* 0x000000d005057890 */ /* 0x000fe2000fffe0ff */
[----:B-1----:R-:W-:Y:S01]  /*2ca0*/  LEA R0, R11, UR37, 0x3 ;  /* 0x000000250b007c11 */ /* 0x002fe2000f8e18ff */
[----:B------:R-:W-:Y:S01]  /*2cb0*/  UIADD3 UR4, UPT, UPT, UR4, 0x160, URZ ;  /* 0x0000016004047890 */ /* 0x000fe2000fffe0ff */
[----:B------:R1:W-:Y:S01]  /*2cc0*/  @!P2 SYNCS.ARRIVE.TRANS64.RED RZ, [R2+URZ], R4 ;  /* 0x0000000402ffa9a7 */ /* 0x0003e200080004ff */
[----:B------:R-:W-:Y:S01]  /*2cd0*/  UIADD3 UR6, UPT, UPT, UR6, 0x1, URZ ;  /* 0x0000000106067890 */ /* 0x000fe2000fffe0ff */
[----:B------:R-:W-:-:S03]  /*2ce0*/  VIADD R3, R3, 0x1 ;  /* 0x0000000103037836 */ /* 0x000fc60000000000 */
[----:B------:R-:W-:Y:S02]  /*2cf0*/  UISETP.NE.AND UP0, UPT, UR6, 0x2, UPT ;  /* 0x000000020600788c */ /* 0x000fe4000bf05270 */
[----:B------:R-:W-:Y:S01]  /*2d00*/  ISETP.NE.AND P0, PT, R3, 0x2, PT ;  /* 0x000000020300780c */ /* 0x000fe20003f05270 */
[----:B------:R-:W-:Y:S06]  /*2d10*/  UGETNEXTWORKID.BROADCAST [UR4], [UR5] ;  /* 0x00000000040073ca */ /* 0x000fec0008000100 */
[----:B------:R-:W-:Y:S02]  /*2d20*/  USEL UR4, URZ, 0x1, UP0 ;  /* 0x00000001ff047887 */ /* 0x000fe40008000000 */
[----:B------:R-:W-:-:S04]  /*2d30*/  USEL UR6, UR6, URZ, UP0 ;  /* 0x000000ff06067287 */ /* 0x000fc80008000000 */
[----:B------:R-:W-:Y:S02]  /*2d40*/  LOP3.LUT R12, R12, UR4, RZ, 0x3c, !PT ;  /* 0x000000040c0c7c12 */ /* 0x000fe4000f8e3cff */
[----:B-1----:R-:W-:-:S04]  /*2d50*/  SHF.L.U32 R4, R9, 0x1f, RZ ;  /* 0x0000001f09047819 */ /* 0x002fc800000006ff */
[----:B------:R-:W1:Y:S02]  /*2d60*/  SYNCS.PHASECHK.TRANS64.TRYWAIT P1, [R0+URZ+0xd0], R4 ;  /* 0x0000d004000075a7 */ /* 0x000e6400080211ff */
[----:B-1----:R-:W-:Y:S05]  /*2d70*/  @!P1 BRA `(.L_x_54) ;  /* 0x0000007c000c9947 */ /* 0x002fea0003800000 */
.L_x_254:
[----:B-1----:R-:W-:Y:S01]  /*2d80*/  LEA R4, R11, UR37, 0x4 ;  /* 0x000000250b047c11 */ /* 0x002fe2000f8e20ff */
[----:B------:R-:W-:Y:S01]  /*2d90*/  VIADD R0, R0, 0xe0 ;  /* 0x000000e000007836 */ /* 0x000fe20000000000 */
[----:B------:R-:W-:Y:S01]  /*2da0*/  SEL R3, R3, RZ, P0 ;  /* 0x000000ff03037207 */ /* 0x000fe20000000000 */
[----:B------:R-:W-:-:S03]  /*2db0*/  VIADD R11, R11, 0x1 ;  /* 0x000000010b0b7836 */ /* 0x000fc60000000000 */
[----:B------:R-:W1:Y:S01]  /*2dc0*/  LDS.128 R4, [R4+0x160] ;  /* 0x0001600004047984 */ /* 0x000e620000000c00 */
[----:B------:R-:W-:Y:S02]  /*2dd0*/  PRMT R0, RZ, 0x654, R0 ;  /* 0x00000654ff007816 */ /* 0x000fe40000000000 */
[C---:B------:R-:W-:Y:S01]  /*2de0*/  ISETP.NE.AND P1, PT, R11.reuse, 0x2, PT ;  /* 0x000000020b00780c */ /* 0x040fe20003f25270 */
[----:B------:R-:W-:Y:S01]  /*2df0*/  @!PT LDS RZ, [RZ] ;  /* 0x00000000fffff984 */ /* 0x000fe20000000800 */
[----:B------:R-:W-:Y:S01]  /*2e00*/  @!PT LDS RZ, [RZ] ;  /* 0x00000000fffff984 */ /* 0x000fe20000000800 */
[----:B------:R-:W-:Y:S01]  /*2e10*/  @!PT LDS RZ, [RZ] ;  /* 0x00000000fffff984 */ /* 0x000fe20000000800 */
[----:B------:R-:W-:Y:S01]  /*2e20*/  @!PT LDS RZ, [RZ] ;  /* 0x00000000fffff984 */ /* 0x000fe20000000800 */
[----:B------:R2:W-:Y:S06]  /*2e30*/  MEMBAR.ALL.CTA ;  /* 0x0000000000007992 */ /* 0x0005ec0000008000 */
[----:B--2---:R-:W2:Y:S01]  /*2e40*/  FENCE.VIEW.ASYNC.S ;  /* 0x00000000000073c6 */ /* 0x004ea20000000000 */
[----:B------:R-:W-:Y:S01]  /*2e50*/  SEL R11, R11, RZ, P1 ;  /* 0x000000ff0b0b7207 */ /* 0x000fe20000800000 */
[----:B--2---:R2:W-:Y:S01]  /*2e60*/  SYNCS.ARRIVE.TRANS64.RED.A1T0 RZ, [R0+URZ], RZ ;  /* 0x000000ff00ff79a7 */ /* 0x0045e200081004ff */
[----:B-1----:R-:W-:-:S02]  /*2e70*/  LOP3.LUT P3, RZ, R6, 0x1, RZ, 0xc0, !PT ;  /* 0x0000000106ff7812 */ /* 0x002fc4000786c0ff */
[----:B------:R-:W-:-:S04]  /*2e80*/  SEL R4, RZ, 0x1, P1 ;  /* 0x00000001ff047807 */ /* 0x000fc80000800000 */
[----:B------:R-:W-:Y:S02]  /*2e90*/  LOP3.LUT R9, R9, R4, RZ, 0x3c, !PT ;  /* 0x0000000409097212 */ /* 0x000fe400078e3cff */
[----:B--2---:R-:W-:-:S04]  /*2ea0*/  SEL R0, RZ, 0x1, P0 ;  /* 0x00000001ff007807 */ /* 0x004fc80000000000 */
[----:B------:R-:W-:Y:S01]  /*2eb0*/  LOP3.LUT R8, R8, R0, RZ, 0x3c, !PT ;  /* 0x0000000008087212 */ /* 0x000fe200078e3cff */
[----:B------:R-:W-:Y:S06]  /*2ec0*/  @P3 BRA `(.L_x_55) ;  /* 0xfffffffc002c3947 */ /* 0x000fec000383ffff */
[----:B------:R-:W-:Y:S01]  /*2ed0*/  ULEA UR5, UR6, UR37, 0x3 ;  /* 0x0000002506057291 */ /* 0x000fe2000f8e18ff */
[----:B------:R-:W-:-:S08]  /*2ee0*/  SHF.L.U32 R2, R12, 0x1f, RZ ;  /* 0x0000001f0c027819 */ /* 0x000fd000000006ff */
[----:B------:R-:W1:Y:S02]  /*2ef0*/  SYNCS.PHASECHK.TRANS64 P0, [UR5+0xe0], R2 ;  /* 0x0000e002ff0075a7 */ /* 0x000e640008001005 */
[----:B-1----:R-:W-:Y:S05]  /*2f00*/  @P0 BRA `(.L_x_56) ;  /* 0x0000000000080947 */ /* 0x002fea0003800000 */
[----:B------:R-:W1:Y:S02]  /*2f10*/  SYNCS.PHASECHK.TRANS64.TRYWAIT P0, [UR5+0xe0], R2 ;  /* 0x0000e002ff0075a7 */ /* 0x000e640008001105 */
[----:B-1----:R-:W-:Y:S05]  /*2f20*/  @!P0 BRA `(.L_x_57) ;  /* 0x0000007800b48947 */ /* 0x002fea0003800000 */
.L_x_56:
[----:B------:R-:W-:-:S04]  /*2f30*/  UIADD3 UR4, UPT, UPT, UR6, 0x1, URZ ;  /* 0x0000000106047890 */ /* 0x000fc8000fffe0ff */
[----:B------:R-:W-:-:S04]  /*2f40*/  UISETP.NE.AND UP0, UPT, UR4, 0x2, UPT ;  /* 0x000000020400788c */ /* 0x000fc8000bf05270 */
[----:B------:R-:W-:Y:S02]  /*2f50*/  USEL UR7, URZ, 0x1, UP0 ;  /* 0x00000001ff077887 */ /* 0x000fe40008000000 */
[----:B------:R-:W-:-:S04]  /*2f60*/  USEL UR4, UR4, URZ, UP0 ;  /* 0x000000ff04047287 */ /* 0x000fc80008000000 */
[----:B------:R-:W-:Y:S01]  /*2f70*/  ULEA UR4, UR4, UR37, 0x3 ;  /* 0x0000002504047291 */ /* 0x000fe2000f8e18ff */
[----:B-1----:R-:W-:-:S04]  /*2f80*/  LOP3.LUT R2, R12, UR7, RZ, 0x3c, !PT ;  /* 0x000000070c027c12 */ /* 0x002fc8000f8e3cff */
[----:B------:R-:W-:-:S04]  /*2f90*/  SHF.L.U32 R0, R2, 0x1f, RZ ;  /* 0x0000001f02007819 */ /* 0x000fc800000006ff */
[----:B------:R-:W1:Y:S02]  /*2fa0*/  SYNCS.PHASECHK.TRANS64 P0, [UR4+0xe0], R0 ;  /* 0x0000e000ff0075a7 */ /* 0x000e640008001004 */
[----:B-1----:R-:W-:Y:S05]  /*2fb0*/  @P0 EXIT ;  /* 0x000000000000094d */ /* 0x002fea0003800000 */
[----:B------:R-:W-:Y:S02]  /*2fc0*/  SHF.L.U32 R2, R2, 0x1f, RZ ;  /* 0x0000001f02027819 */ /* 0x000fe400000006ff */
[----:B------:R-:W-:-:S07]  /*2fd0*/  MOV R0, UR4 ;  /* 0x0000000400007c02 */ /* 0x000fce0008000f00 */
.L_x_58:
[----:B-1----:R1:W2:Y:S02]  /*2fe0*/  SYNCS.PHASECHK.TRANS64.TRYWAIT P0, [R0+URZ+0xe0], R2 ;  /* 0x0000e002000075a7 */ /* 0x0022a400080011ff */
[----:B--2---:R-:W-:Y:S05]  /*2ff0*/  @!P0 NANOSLEEP.SYNCS 0x989680 ;  /* 0x009896800000895d */ /* 0x004fea0003900000 */
[----:B------:R-:W2:Y:S02]  /*3000*/  @!P0 SYNCS.PHASECHK.TRANS64 P0, [R0+URZ+0xe0], R2 ;  /* 0x0000e002000085a7 */ /* 0x000ea400080010ff */
[----:B--2---:R-:W-:Y:S05]  /*3010*/  @P0 EXIT ;  /* 0x000000000000094d */ /* 0x004fea0003800000 */
[----:B------:R-:W-:Y:S05]  /*3020*/  BRA `(.L_x_58) ;  /* 0xfffffffc00ec7947 */ /* 0x000fea000383ffff */
.L_x_51:
[----:B------:R-:W-:Y:S05]  /*3030*/  BRA.U UP4, `(.L_x_59) ;  /* 0x0000001104d87547 */ /* 0x000fea000b800000 */
[----:B------:R-:W-:Y:S01]  /*3040*/  UMOV UR6, 0x40 ;  /* 0x0000004000067882 */ /* 0x000fe20000000000 */
[----:B------:R-:W-:Y:S01]  /*3050*/  NOP ;  /* 0x0000000000007918 */ /* 0x000fe20000000000 */
[----:B------:R-:W-:Y:S01]  /*3060*/  ULEA UR6, UR37, UR6, 0x18 ;  /* 0x0000000625067291 */ /* 0x000fe2000f8ec0ff */
[----:B------:R-:W-:Y:S02]  /*3070*/  UMOV UR7, 0x400 ;  /* 0x0000040000077882 */ /* 0x000fe40000000000 */
[----:B------:R-:W-:-:S06]  /*3080*/  ULEA UR37, UR37, UR7, 0x18 ;  /* 0x0000000725257291 */ /* 0x000fcc000f8ec0ff */
[----:B------:R-:W1:Y:S02]  /*3090*/  LDS.U8 R2, [UR6+0x1c] ;  /* 0x00001c06ff027984 */ /* 0x000e640008000000 */
[----:B-1----:R-:W-:-:S13]  /*30a0*/  ISETP.NE.AND P0, PT, R2, RZ, PT ;  /* 0x000000ff0200720c */ /* 0x002fda0003f05270 */
[----:B------:R-:W-:Y:S05]  /*30b0*/  @P0 BRA `(.L_x_60) ;  /* 0x0000000400080947 */ /* 0x000fea0003800000 */
[----:B------:R-:W-:Y:S02]  /*30c0*/  UISETP.NE.U32.AND UP0, UPT, UR5, 0x1, UPT ;  /* 0x000000010500788c */ /* 0x000fe4000bf05070 */
[----:B------:R-:W-:-:S07]  /*30d0*/  UIADD3 UR8, UPT, UPT, UR6, 0x8, URZ ;  /* 0x0000000806087890 */ /* 0x000fce000fffe0ff */
[----:B------:R-:W-:Y:S05]  /*30e0*/  BRA.U !UP0, `(.L_x_61) ;  /* 0x00000001089c7547 */ /* 0x000fea000b800000 */
[----:B------:R-:W-:Y:S01]  /*30f0*/  ELECT P0, URZ, PT ;  /* 0x0000000000ff782f */ /* 0x000fe20003800000 */
[----:B------:R-:W-:-:S12]  /*3100*/  BSSY B0, `(.L_x_61) ;  /* 0x0000025000007945 */ /* 0x000fd80003800000 */
[----:B------:R-:W-:Y:S05]  /*3110*/  @!P0 BRA `(.L_x_62) ;  /* 0x00000000008c8947 */ /* 0x000fea0003800000 */
[----:B------:R-:W-:-:S05]  /*3120*/  UMOV UR7, 0x10 ;  /* 0x0000001000077882 */ /* 0x000fca0000000000 */
[----:B------:R-:W-:Y:S04]  /*3130*/  DEPBAR.LE SB1, 0x36 ;  /* 0x00009d800000791a */ /* 0x000fe80000000000 */
[----:B------:R-:W1:Y:S02]  /*3140*/  UTCATOMSWS.2CTA.FIND_AND_SET.ALIGN UP1, UR7, UR7 ;  /* 0x00000007000775e3 */ /* 0x000e640008220800 */
[----:B-1----:R-:W-:Y:S01]  /*3150*/  MOV R10, UR7 ;  /* 0x00000007000a7c02 */ /* 0x002fe20008000f00 */
[----:B------:R-:W-:Y:S06]  /*3160*/  BRA.U UP1, `(.L_x_63) ;  /* 0x0000000101187547 */ /* 0x000fec000b800000 */
.L_x_64:
[----:B------:R-:W-:Y:S05]  /*3170*/  NANOSLEEP 0x64 ;  /* 0x000000640000795d */ /* 0x000fea0003800000 */
[----:B------:R-:W-:-:S05]  /*3180*/  UMOV UR7, 0x10 ;  /* 0x0000001000077882 */ /* 0x000fca0000000000 */
[----:B------:R-:W-:Y:S04]  /*3190*/  DEPBAR.LE SB1, 0x36 ;  /* 0x00009d800000791a */ /* 0x000fe80000000000 */
[----:B------:R-:W1:Y:S02]  /*31a0*/  UTCATOMSWS.2CTA.FIND_AND_SET.ALIGN UP1, UR7, UR7 ;  /* 0x00000007000775e3 */ /* 0x000e640008220800 */
[----:B-1----:R-:W-:Y:S01]  /*31b0*/  MOV R10, UR7 ;  /* 0x00000007000a7c02 */ /* 0x002fe20008000f00 */
[----:B------:R-:W-:Y:S05]  /*31c0*/  BRA.U !UP1, `(.L_x_64) ;  /* 0xfffffffd09e87547 */ /* 0x000fea000b83ffff */
.L_x_63:
[----:B------:R-:W1:Y:S01]  /*31d0*/  LDS R5, [UR6+0x10] ;  /* 0x00001006ff057984 */ /* 0x000e620008000800 */
[----:B------:R-:W-:Y:S01]  /*31e0*/  IMAD.U32 R3, RZ, RZ, UR37 ;  /* 0x00000025ff037e24 */ /* 0x000fe2000f8e00ff */
[----:B------:R-:W-:-:S03]  /*31f0*/  MOV R2, UR4 ;  /* 0x0000000400027c02 */ /* 0x000fc60008000f00 */
[----:B------:R-:W-:Y:S01]  /*3200*/  VIADD R3, R3, 0x180 ;  /* 0x0000018003037836 */ /* 0x000fe20000000000 */
[----:B-1----:R-:W-:-:S04]  /*3210*/  SHF.L.U32 R5, R5, 0x1f, RZ ;  /* 0x0000001f05057819 */ /* 0x002fc800000006ff */
[----:B------:R-:W1:Y:S02]  /*3220*/  SYNCS.PHASECHK.TRANS64.TRYWAIT P0, [UR6+0x8], R5 ;  /* 0x00000805ff0075a7 */ /* 0x000e640008001106 */
[----:B-1----:R-:W-:Y:S05]  /*3230*/  @P0 BRA `(.L_x_65) ;  /* 0x0000000000080947 */ /* 0x002fea0003800000 */
[----:B------:R-:W1:Y:S02]  /*3240*/  SYNCS.PHASECHK.TRANS64.TRYWAIT P0, [UR6+0x8], R5 ;  /* 0x00000805ff0075a7 */ /* 0x000e640008001106 */
[----:B-1----:R-:W-:Y:S05]  /*3250*/  @!P0 BRA `(.L_x_66) ;  /* 0x0000007800008947 */ /* 0x002fea0003800000 */
.L_x_65:
[----:B-1----:R-:W-:Y:S01]  /*3260*/  HFMA2 R4, -RZ, RZ, 0, 5.9604644775390625e-08 ;  /* 0x00000001ff047431 */ /* 0x002fe200000001ff */
[----:B------:R-:W-:Y:S01]  /*3270*/  UPRMT UR7, UR4, 0x654, UR8 ;  /* 0x0000065404077896 */ /* 0x000fe20008000008 */
[----:B------:R-:W-:Y:S01]  /*3280*/  IMAD.MOV.U32 R7, RZ, RZ, 0xffff ;  /* 0x0000ffffff077424 */ /* 0x000fe200078e00ff */
[----:B------:R-:W-:Y:S01]  /*3290*/  PRMT R2, R2, 0x654, R3 ;  /* 0x0000065402027816 */ /* 0x000fe20000000003 */
[----:B------:R-:W-:Y:S02]  /*32a0*/  IMAD.MOV.U32 R5, RZ, RZ, 0x4 ;  /* 0x00000004ff057424 */ /* 0x000fe400078e00ff */
[----:B------:R-:W-:Y:S01]  /*32b0*/  IMAD.SHL.U32 R9, R10, 0x20, RZ ;  /* 0x000000200a097824 */ /* 0x000fe200078e00ff */
[----:B------:R-:W-:Y:S02]  /*32c0*/  MOV R3, UR7 ;  /* 0x0000000700037c02 */ /* 0x000fe40008000f00 */
[-C--:B------:R-:W-:Y:S01]  /*32d0*/  SHF.L.U32 R7, R7, R10.reuse, RZ ;  /* 0x0000000a07077219 */ /* 0x080fe200000006ff */
[----:B------:R1:W-:Y:S01]  /*32e0*/  SYNCS.ARRIVE.TRANS64.RED RZ, [UR7], R5 ;  /* 0x00000005ffff79a7 */ /* 0x0003e20008000407 */
[----:B------:R-:W-:Y:S01]  /*32f0*/  SHF.L.U32 R6, R4, R10, RZ ;  /* 0x0000000a04067219 */ /* 0x000fe200000006ff */
[----:B------:R1:W-:Y:S04]  /*3300*/  STS [UR37+0x180], R9 ;  /* 0x00018009ff007988 */ /* 0x0003e80008000825 */
[----:B------:R1:W-:Y:S04]  /*3310*/  STAS [R2.64], R10 ;  /* 0x0000000a02007dbd */ /* 0x0003e8000c0008ff */
[----:B------:R1:W-:Y:S04]  /*3320*/  ATOMS.OR RZ, [UR6+0x14], R7 ;  /* 0x00001407ffff798c */ /* 0x0003e8000b000006 */
[----:B------:R1:W-:Y:S04]  /*3330*/  ATOMS.OR RZ, [UR6+0x18], R6 ;  /* 0x00001806ffff798c */ /* 0x0003e8000b000006 */
[----:B------:R1:W-:Y:S02]  /*3340*/  ATOMS.XOR RZ, [UR6+0x10], R4 ;  /* 0x00001004ffff798c */ /* 0x0003e4000b800006 */
.L_x_62:
[----:B------:R-:W-:Y:S05]  /*3350*/  BSYNC B0 ;  /* 0x0000000000007941 */ /* 0x000fea0003800000 */
.L_x_61:
[----:B------:R-:W-:Y:S05]  /*3360*/  BRA.U UP0, `(.L_x_67) ;  /* 0x00000001006c7547 */ /* 0x000fea000b800000 */
[----:B------:R-:W-:-:S03]  /*3370*/  UMOV UR7, 0xffffffff ;  /* 0xffffffff00077882 */ /* 0x000fc60000000000 */
[----:B------:R-:W-:Y:S05]  /*3380*/  BRA.DIV UR7, `(.L_x_68) ;  /* 0x0000007607cc7947 */ /* 0x000fea000b800000 */
[----:B------:R-:W-:-:S13]  /*3390*/  ELECT P6, URZ, PT ;  /* 0x0000000000ff782f */ /* 0x000fda00038c0000 */
.L_x_258:
[----:B------:R-:W-:Y:S05]  /*33a0*/  @!P6 BRA `(.L_x_67) ;  /* 0x00000000005ce947 */ /* 0x000fea0003800000 */
[----:B-1----:R-:W1:Y:S02]  /*33b0*/  LDS R3, [UR6+0x10] ;  /* 0x00001006ff037984 */ /* 0x002e640008000800 */
[----:B-1----:R-:W-:-:S04]  /*33c0*/  SHF.L.U32 R3, R3, 0x1f, RZ ;  /* 0x0000001f03037819 */ /* 0x002fc800000006ff */
[----:B------:R-:W1:Y:S02]  /*33d0*/  SYNCS.PHASECHK.TRANS64.TRYWAIT P0, [UR6+0x8], R3 ;  /* 0x00000803ff0075a7 */ /* 0x000e640008001106 */
[----:B-1----:R-:W-:Y:S05]  /*33e0*/  @P0 BRA `(.L_x_69) ;  /* 0x0000000000080947 */ /* 0x002fea0003800000 */
[----:B------:R-:W1:Y:S02]  /*33f0*/  SYNCS.PHASECHK.TRANS64.TRYWAIT P0, [UR6+0x8], R3 ;  /* 0x00000803ff0075a7 */ /* 0x000e640008001106 */
[----:B-1----:R-:W-:Y:S05]  /*3400*/  @!P0 BRA `(.L_x_70) ;  /* 0x0000007400cc8947 */ /* 0x002fea0003800000 */
.L_x_69:
[----:B------:R-:W2:Y:S01]  /*3410*/  LDS R5, [UR37+0x180] ;  /* 0x00018025ff057984 */ /* 0x000ea20008000800 */
[----:B-1----:R-:W-:Y:S02]  /*3420*/  HFMA2 R2, -RZ, RZ, 0, 5.9604644775390625e-08 ;  /* 0x00000001ff027431 */ /* 0x002fe400000001ff */
[----:B------:R-:W-:Y:S01]  /*3430*/  IMAD.MOV.U32 R3, RZ, RZ, 0xffff ;  /* 0x0000ffffff037424 */ /* 0x000fe200078e00ff */
[----:B------:R-:W-:Y:S01]  /*3440*/  UPRMT UR7, UR4, 0x654, UR8 ;  /* 0x0000065404077896 */ /* 0x000fe20008000008 */
[----:B--2---:R-:W-:-:S03]  /*3450*/  IMAD.SHL.U32 R4, R5, 0x20, RZ ;  /* 0x0000002005047824 */ /* 0x004fc600078e00ff */
[-C--:B------:R-:W-:Y:S02]  /*3460*/  SHF.L.U32 R3, R3, R5.reuse, RZ ;  /* 0x0000000503037219 */ /* 0x080fe400000006ff */
[----:B------:R-:W-:Y:S01]  /*3470*/  SHF.L.U32 R5, R2, R5, RZ ;  /* 0x0000000502057219 */ /* 0x000fe200000006ff */
[----:B------:R2:W-:Y:S04]  /*3480*/  STS [UR37+0x180], R4 ;  /* 0x00018004ff007988 */ /* 0x0005e80008000825 */
[----:B------:R2:W-:Y:S04]  /*3490*/  ATOMS.OR RZ, [UR6+0x14], R3 ;  /* 0x00001403ffff798c */ /* 0x0005e8000b000006 */
[----:B------:R2:W-:Y:S01]  /*34a0*/  ATOMS.OR RZ, [UR6+0x18], R5 ;  /* 0x00001805ffff798c */ /* 0x0005e2000b000006 */
[----:B------:R-:W-:Y:S03]  /*34b0*/  SYNCS.ARRIVE.TRANS64.RED.A1T0 RZ, [UR7], RZ ;  /* 0x000000ffffff79a7 */ /* 0x000fe60008100407 */
[----:B------:R2:W-:Y:S01]  /*34c0*/  ATOMS.XOR RZ, [UR6+0x10], R2 ;  /* 0x00001002ffff798c */ /* 0x0005e2000b800006 */
[----:B------:R-:W-:Y:S05]  /*34d0*/  BRA `(.L_x_67) ;  /* 0x0000000000107947 */ /* 0x000fea0003800000 */
.L_x_60:
[----:B------:R-:W-:-:S05]  /*34e0*/  MOV R2, 0xffffffff ;  /* 0xffffffff00027802 */ /* 0x000fca0000000f00 */
[----:B------:R1:W-:Y:S02]  /*34f0*/  STS [UR37+0x180], R2 ;  /* 0x00018002ff007988 */ /* 0x0003e40008000825 */
[----:B-1----:R-:W-:Y:S02]  /*3500*/  MOV R2, 0x3520 ;  /* 0x0000352000027802 */ /* 0x002fe40000000f00 */
[----:B-----5:R-:W-:Y:S05]  /*3510*/  CALL.REL.NOINC `($__internal_1_$__cuda_sm10x_tcgen05_guardrail_trap_phase_invalid_during_alloc) ;  /* 0x0000007c00607944 */ /* 0x020fea0003c00000 */
.L_x_67:
[----:B------:R-:W-:Y:S05]  /*3520*/  WARPSYNC.ALL ;  /* 0x0000000000007948 */ /* 0x000fea0003800000 */
[----:B------:R-:W3:Y:S01]  /*3530*/  S2UR UR7, SR_CgaCtaId ;  /* 0x00000000000779c3 */ /* 0x000ee20000008800 */
[----:B------:R-:W-:Y:S01]  /*3540*/  UMOV UR6, 0x400 ;  /* 0x0000040000067882 */ /* 0x000fe20000000000 */
[----:B------:R-:W-:-:S06]  /*3550*/  NOP ;  /* 0x0000000000007918 */ /* 0x000fcc0000000000 */
[----:B------:R-:W-:Y:S06]  /*3560*/  BAR.ARV 0x6, 0xa0 ;  /* 0x0182800000007b1d */ /* 0x000fec0000002000 */
[----:B------:R-:W4:Y:S01]  /*3570*/  LDCU UR8, c[0x0][0x38c] ;  /* 0x00007180ff0877ac */ /* 0x000f220008000800 */
[----:B------:R-:W-:Y:S01]  /*3580*/  LOP3.LUT R0, R0, 0xffff, RZ, 0xc0, !PT ;  /* 0x0000ffff00007812 */ /* 0x000fe200078ec0ff */
[----:B-1----:R-:W-:Y:S01]  /*3590*/  IMAD.MOV.U32 R9, RZ, RZ, 0x1 ;  /* 0x00000001ff097424 */ /* 0x002fe200078e00ff */
[----:B------:R-:W-:Y:S01]  /*35a0*/  LOP3.LUT R8, R8, 0xffff, RZ, 0xc0, !PT ;  /* 0x0000ffff08087812 */ /* 0x000fe200078ec0ff */
[----:B------:R-:W-:Y:S01]  /*35b0*/  UMOV UR19, URZ ;  /* 0x000000ff00137c82 */ /* 0x000fe20008000000 */
[----:B------:R-:W-:Y:S01]  /*35c0*/  R2UR UR11, R0 ;  /* 0x00000000000b72ca */ /* 0x000fe200000e0000 */
[----:B------:R-:W-:Y:S01]  /*35d0*/  UMOV UR18, URZ ;  /* 0x000000ff00127c82 */ /* 0x000fe20008000000 */
[----:B------:R-:W-:Y:S01]  /*35e0*/  R2UR UR12, R8 ;  /* 0x00000000080c72ca */ /* 0x000fe200000e0000 */
[----:B------:R-:W-:Y:S01]  /*35f0*/  IMAD.MOV.U32 R8, RZ, RZ, RZ ;  /* 0x000000ffff087224 */ /* 0x000fe200078e00ff */
[----:B------:R-:W-:Y:S01]  /*3600*/  UMOV UR17, URZ ;  /* 0x000000ff00117c82 */ /* 0x000fe20008000000 */
[----:B---3--:R-:W-:-:S02]  /*3610*/  ULEA UR7, UR7, UR6, 0x18 ;  /* 0x0000000607077291 */ /* 0x008fc4000f8ec0ff */
[----:B------:R-:W-:Y:S02]  /*3620*/  UISETP.NE.AND UP2, UPT, UR5, URZ, UPT ;  /* 0x000000ff0500728c */ /* 0x000fe4000bf45270 */
[----:B------:R-:W-:Y:S02]  /*3630*/  UIADD3 UR13, UPT, UPT, UR7, 0x8400, URZ ;  /* 0x00008400070d7890 */ /* 0x000fe4000fffe0ff */
[----:B------:R-:W-:Y:S02]  /*3640*/  UIADD3 UR14, UPT, UPT, UR7, 0x28400, URZ ;  /* 0x00028400070e7890 */ /* 0x000fe4000fffe0ff */
[----:B----4-:R-:W-:Y:S01]  /*3650*/  UIADD3 UR8, UPT, UPT, UR8, 0x3f, URZ ;  /* 0x0000003f08087890 */ /* 0x010fe2000fffe0ff */
[----:B--2---:R-:W1:Y:S01]  /*3660*/  LDS R2, [UR7+0x180] ;  /* 0x00018007ff027984 */ /* 0x004e620008000800 */
[----:B------:R-:W-:Y:S02]  /*3670*/  USHF.R.U32.HI UR13, URZ, 0x4, UR13 ;  /* 0x00000004ff0d7899 */ /* 0x000fe4000801160d */
[----:B------:R-:W-:-:S02]  /*3680*/  USHF.R.S32.HI UR6, URZ, 0x1f, UR8 ;  /* 0x0000001fff067899 */ /* 0x000fc40008011408 */
[----:B------:R-:W-:Y:S02]  /*3690*/  USHF.R.U32.HI UR14, URZ, 0x4, UR14 ;  /* 0x00000004ff0e7899 */ /* 0x000fe4000801160e */
[----:B------:R-:W-:Y:S02]  /*36a0*/  ULEA.HI UR6, UR6, UR8, URZ, 0x6 ;  /* 0x0000000806067291 */ /* 0x000fe4000f8f30ff */
[----:B------:R-:W-:Y:S02]  /*36b0*/  ULOP3.LUT UR13, UR13, 0x3fff, URZ, 0xc0, !UPT ;  /* 0x00003fff0d0d7892 */ /* 0x000fe4000f8ec0ff */
[----:B------:R-:W-:Y:S02]  /*36c0*/  USHF.R.S32.HI UR6, URZ, 0x6, UR6 ;  /* 0x00000006ff067899 */ /* 0x000fe40008011406 */
[----:B------:R-:W-:Y:S02]  /*36d0*/  ULOP3.LUT UR14, UR14, 0x3fff, URZ, 0xc0, !UPT ;  /* 0x00003fff0e0e7892 */ /* 0x000fe4000f8ec0ff */
[----:B------:R-:W-:Y:S01]  /*36e0*/  UISETP.LT.AND UP0, UPT, UR6, 0x1, UPT ;  /* 0x000000010600788c */ /* 0x000fe2000bf01270 */
[----:B------:R-:W-:Y:S01]  /*36f0*/  UMOV UR28, 0x0 ;  /* 0x00000000001c7882 */ /* 0x000fe20000000000 */
[----:B------:R-:W-:Y:S01]  /*3700*/  UMOV UR29, 0x10200490 ;  /* 0x10200490001d7882 */ /* 0x000fe20000000000 */
[----:B------:R-:W-:-:S02]  /*3710*/  ULOP3.LUT UR13, UR13, 0x10000, URZ, 0xfc, !UPT ;  /* 0x000100000d0d7892 */ /* 0x000fc4000f8efcff */
[----:B------:R-:W-:Y:S02]  /*3720*/  ULOP3.LUT UR14, UR14, 0x10000, URZ, 0xfc, !UPT ;  /* 0x000100000e0e7892 */ /* 0x000fe4000f8efcff */
[----:B------:R-:W-:Y:S01]  /*3730*/  USEL UR20, UR6, 0x1, !UP0 ;  /* 0x0000000106147887 */ /* 0x000fe2000c000000 */
[----:B------:R-:W-:Y:S01]  /*3740*/  UMOV UR26, 0x0 ;  /* 0x00000000001a7882 */ /* 0x000fe20000000000 */
[----:B------:R-:W-:Y:S01]  /*3750*/  UMOV UR27, 0x10200490 ;  /* 0x10200490001b7882 */ /* 0x000fe20000000000 */
[----:B------:R-:W-:Y:S01]  /*3760*/  UMOV UR24, 0x0 ;  /* 0x0000000000187882 */ /* 0x000fe20000000000 */
[----:B------:R-:W-:Y:S01]  /*3770*/  UMOV UR25, 0x10200490 ;  /* 0x1020049000197882 */ /* 0x000fe20000000000 */
[----:B------:R-:W-:Y:S01]  /*3780*/  UMOV UR22, 0x0 ;  /* 0x0000000000167882 */ /* 0x000fe20000000000 */
[----:B------:R-:W-:Y:S01]  /*3790*/  UMOV UR23, 0x10200490 ;  /* 0x1020049000177882 */ /* 0x000fe20000000000 */
[----:B-1----:R-:W-:Y:S02]  /*37a0*/  R2UR UR21, R2 ;  /* 0x00000000021572ca */ /* 0x002fe400000e0000 */
[----:B------:R-:W-:-:S13]  /*37b0*/  CS2R R2, SRZ ;  /* 0x0000000000027805 */ /* 0x000fda000001ff00 */
.L_x_78:
[C---:B------:R-:W-:Y:S02]  /*37c0*/  LEA R0, R8.reuse, UR7, 0x3 ;  /* 0x0000000708007c11 */ /* 0x040fe4000f8e18ff */
[----:B------:R-:W-:Y:S02]  /*37d0*/  SHF.L.U32 R4, R3, 0x1f, RZ ;  /* 0x0000001f03047819 */ /* 0x000fe400000006ff */
[----:B------:R-:W-:Y:S02]  /*37e0*/  LEA R5, R8, UR7, 0x4 ;  /* 0x0000000708057c11 */ /* 0x000fe4000f8e20ff */
[----:B------:R-:W1:Y:S02]  /*37f0*/  SYNCS.PHASECHK.TRANS64.TRYWAIT P0, [R0+URZ+0xd0], R4 ;  /* 0x0000d004000075a7 */ /* 0x000e6400080011ff */
[----:B-1-34-:R-:W-:Y:S05]  /*3800*/  @!P0 BRA `(.L_x_71) ;  /* 0x0000007000e48947 */ /* 0x01afea0003800000 */
.L_x_259:
[----:B-1----:R-:W1:Y:S01]  /*3810*/  LDS.128 R4, [R5+0x160] ;  /* 0x0001600005047984 */ /* 0x002e620000000c00 */
[----:B------:R-:W-:Y:S02]  /*3820*/  VIADD R0, R0, 0xe0 ;  /* 0x000000e000007836 */ /* 0x000fe40000000000 */
[----:B------:R-:W-:Y:S01]  /*3830*/  VIADD R8, R8, 0x1 ;  /* 0x0000000108087836 */ /* 0x000fe20000000000 */
[----:B------:R-:W-:Y:S01]  /*3840*/  @!PT LDS RZ, [RZ] ;  /* 0x00000000fffff984 */ /* 0x000fe20000000800 */
[----:B------:R-:W-:Y:S01]  /*3850*/  @!PT LDS RZ, [RZ] ;  /* 0x00000000fffff984 */ /* 0x000fe20000000800 */
[----:B------:R-:W-:Y:S01]  /*3860*/  @!PT LDS RZ, [RZ] ;  /* 0x00000000fffff984 */ /* 0x000fe20000000800 */
[----:B------:R-:W-:Y:S01]  /*3870*/  @!PT LDS RZ, [RZ] ;  /* 0x00000000fffff984 */ /* 0x000fe20000000800 */
[----:B------:R2:W-:Y:S06]  /*3880*/  MEMBAR.ALL.CTA ;  /* 0x0000000000007992 */ /* 0x0005ec0000008000 */
[----:B--2---:R-:W2:Y:S01]  /*3890*/  FENCE.VIEW.ASYNC.S ;  /* 0x00000000000073c6 */ /* 0x004ea20000000000 */
[----:B------:R-:W-:-:S04]  /*38a0*/  PRMT R0, RZ, 0x654, R0 ;  /* 0x00000654ff007816 */ /* 0x000fc80000000000 */
[----:B--2---:R2:W-:Y:S01]  /*38b0*/  SYNCS.ARRIVE.TRANS64.RED.A1T0 RZ, [R0+URZ], RZ ;  /* 0x000000ff00ff79a7 */ /* 0x0045e200081004ff */
[----:B-1----:R-:W-:Y:S01]  /*38c0*/  LOP3.LUT P1, RZ, R6, 0x1, RZ, 0xc0, !PT ;  /* 0x0000000106ff7812 */ /* 0x002fe2000782c0ff */
[----:B--2---:R-:W-:-:S12]  /*38d0*/  BRA.U UP2, `(.L_x_72) ;  /* 0x0000000502087547 */ /* 0x004fd8000b800000 */
[----:B------:R-:W1:Y:S01]  /*38e0*/  LDCU UR8, c[0x0][0x38c] ;  /* 0x00007180ff0877ac */ /* 0x000e620008000800 */
[----:B------:R-:W-:Y:S02]  /*38f0*/  PLOP3.LUT P2, PT, PT, PT, PT, 0x80, 0x8 ;  /* 0x000000000008781c */ /* 0x000fe40003f4f070 */
[----:B------:R-:W-:Y:S01]  /*3900*/  SHF.L.U32 R4, R9, 0x1f, RZ ;  /* 0x0000001f09047819 */ /* 0x000fe200000006ff */
[----:B------:R-:W-:Y:S02]  /*3910*/  ULEA UR9, UR19, UR7, 0x3 ;  /* 0x0000000713097291 */ /* 0x000fe4000f8e18ff */
[----:B------:R-:W-:Y:S02]  /*3920*/  ULEA UR10, UR19, UR21, 0x7 ;  /* 0x00000015130a7291 */ /* 0x000fe4000f8e38ff */
[----:B-1----:R-:W-:-:S06]  /*3930*/  UISETP.GE.AND UP0, UPT, UR8, 0x1, UPT ;  /* 0x000000010800788c */ /* 0x002fcc000bf06270 */
[----:B------:R-:W-:-:S05]  /*3940*/  PLOP3.LUT P0, PT, PT, PT, UP0, 0x80, 0x8 ;  /* 0x000000000008781c */ /* 0x000fca0003f0f008 */
[----:B------:R-:W-:-:S08]  /*3950*/  @UP0 ULEA UR8, UR18, UR7, 0x3 ;  /* 0x0000000712080291 */ /* 0x000fd0000f8e18ff */
[----:B------:R-:W-:-:S04]  /*3960*/  @P0 SHF.L.U32 R0, R2, 0x1f, RZ ;  /* 0x0000001f02000819 */ /* 0x000fc800000006ff */
[----:B------:R1:W2:Y:S01]  /*3970*/  @P0 SYNCS.PHASECHK.TRANS64.TRYWAIT P2, [UR8], R0 ;  /* 0x00000000ff0005a7 */ /* 0x0002a20008041108 */
[----:B------:R-:W3:Y:S02]  /*3980*/  SYNCS.PHASECHK.TRANS64.TRYWAIT P0, [UR9+0x110], R4 ;  /* 0x00011004ff0075a7 */ /* 0x000ee40008001109 */
[----:B-123--:R-:W-:Y:S05]  /*3990*/  @!P0 BRA `(.L_x_73) ;  /* 0x0000007000948947 */ /* 0x00efea0003800000 */
.L_x_261:
[----:B------:R-:W-:Y:S01]  /*39a0*/  UMOV UR16, UR17 ;  /* 0x0000001100107c82 */ /* 0x000fe20008000000 */
[----:B------:R-:W-:Y:S05]  /*39b0*/  BRA.U !UP0, `(.L_x_74) ;  /* 0x0000000108c07547 */ /* 0x000fea000b800000 */
[----:B------:R-:W-:Y:S02]  /*39c0*/  UIADD3 UR16, UPT, UPT, UR20, UR17, URZ ;  /* 0x0000001114107290 */ /* 0x000fe4000fffe0ff */
[----:B------:R-:W-:Y:S01]  /*39d0*/  UPLOP3.LUT UP3, UPT, UPT, UPT, UPT, 0x40, 0x4 ;  /* 0x000000000004789c */ /* 0x000fe20003f6e870 */
[----:B------:R-:W-:Y:S01]  /*39e0*/  UMOV UR15, UR6 ;  /* 0x00000006000f7c82 */ /* 0x000fe20008000000 */
[----:B------:R-:W-:-:S09]  /*39f0*/  UMOV UR46, UR18 ;  /* 0x00000012002e7c82 */ /* 0x000fd20008000000 */
.L_x_77:
[----:B--2---:R-:W-:Y:S01]  /*3a00*/  ULEA UR8, UR46, UR7, 0x3 ;  /* 0x000000072e087291 */ /* 0x004fe2000f8e18ff */
[----:B---3--:R-:W-:Y:S11]  /*3a10*/  @P2 BRA `(.L_x_75) ;  /* 0x00000000000c2947 */ /* 0x008ff60003800000 */
[----:B-1----:R-:W-:Y:S04]  /*3a20*/  SHF.L.U32 R4, R2, 0x1f, RZ ;  /* 0x0000001f02047819 */ /* 0x002fe800000006ff */
[----:B------:R-:W1:Y:S02]  /*3a30*/  SYNCS.PHASECHK.TRANS64.TRYWAIT P0, [UR8], R4 ;  /* 0x00000004ff0075a7 */ /* 0x000e640008001108 */
[----:B-1----:R-:W-:Y:S05]  /*3a40*/  @!P0 BRA `(.L_x_76) ;  /* 0x0000007000808947 */ /* 0x002fea0003800000 */
.L_x_75:
[----:B------:R-:W-:Y:S01]  /*3a50*/  UISETP.NE.AND UP0, UPT, UR15, 0x1, UPT ;  /* 0x000000010f00788c */ /* 0x000fe2000bf05270 */
[----:B------:R-:W-:Y:S01]  /*3a60*/  PLOP3.LUT P2, PT, PT, PT, PT, 0x80, 0x8 ;  /* 0x000000000008781c */ /* 0x000fe20003f4f070 */
[----:B------:R-:W-:Y:S02]  /*3a70*/  UIADD3 UR18, UPT, UPT, UR46, 0x1, URZ ;  /* 0x000000012e127890 */ /* 0x000fe4000fffe0ff */
[----:B------:R-:W-:Y:S02]  /*3a80*/  ULEA UR32, UR46, UR14, 0x9 ;  /* 0x0000000e2e207291 */ /* 0x000fe4000f8e48ff */
[----:B------:R-:W-:Y:S01]  /*3a90*/  UISETP.NE.AND UP1, UPT, UR18, 0x8, UPT ;  /* 0x000000081200788c */ /* 0x000fe2000bf25270 */
[----:B------:R-:W-:Y:S01]  /*3aa0*/  PLOP3.LUT P0, PT, PT, PT, UP0, 0x80, 0x8 ;  /* 0x000000000008781c */ /* 0x000fe20003f0f008 */
[----:B------:R-:W-:Y:S02]  /*3ab0*/  UIADD3 UR44, UPT, UPT, UR32, 0x2, URZ ;  /* 0x00000002202c7890 */ /* 0x000fe4000fffe0ff */
[----:B------:R-:W-:Y:S02]  /*3ac0*/  USEL UR31, URZ, 0x1, UP1 ;  /* 0x00000001ff1f7887 */ /* 0x000fe40008800000 */
[----:B------:R-:W-:Y:S02]  /*3ad0*/  USEL UR18, UR18, URZ, UP1 ;  /* 0x000000ff12127287 */ /* 0x000fe40008800000 */
[----:B------:R-:W-:Y:S02]  /*3ae0*/  UIADD3 UR40, UPT, UPT, UR32, 0x4, URZ ;  /* 0x0000000420287890 */ /* 0x000fe4000fffe0ff */
[----:B------:R-:W-:Y:S01]  /*3af0*/  @UP0 ULEA UR30, UR18, UR7, 0x3 ;  /* 0x00000007121e0291 */ /* 0x000fe2000f8e18ff */
[----:B------:R-:W-:Y:S01]  /*3b00*/  LOP3.LUT R2, R2, UR31, RZ, 0x3c, !PT ;  /* 0x0000001f02027c12 */ /* 0x000fe2000f8e3cff */
[----:B------:R-:W-:Y:S02]  /*3b10*/  UIADD3 UR36, UPT, UPT, UR32, 0x6, URZ ;  /* 0x0000000620247890 */ /* 0x000fe4000fffe0ff */
[----:B------:R-:W-:Y:S01]  /*3b20*/  UIADD3 UR8, UPT, UPT, UR8, 0x40, URZ ;  /* 0x0000004008087890 */ /* 0x000fe2000fffe0ff */
[----:B-1----:R-:W-:Y:S01]  /*3b30*/  @P0 SHF.L.U32 R0, R2, 0x1f, RZ ;  /* 0x0000001f02000819 */ /* 0x002fe200000006ff */
[----:B------:R-:W-:Y:S02]  /*3b40*/  UIADD3 UR17, UPT, UPT, UR17, 0x1, URZ ;  /* 0x0000000111117890 */ /* 0x000fe4000fffe0ff */
[----:B------:R-:W-:Y:S01]  /*3b50*/  UIADD3 UR15, UPT, UPT, UR15, -0x1, URZ ;  /* 0xffffffff0f0f7890 */ /* 0x000fe2000fffe0ff */
[----:B------:R2:W3:Y:S01]  /*3b60*/  @P0 SYNCS.PHASECHK.TRANS64.TRYWAIT P2, [UR30], R0 ;  /* 0x00000000ff0005a7 */ /* 0x0004e2000804111e */
[----:B------:R-:W-:Y:S02]  /*3b70*/  ULEA UR30, UR46, UR13, 0xa ;  /* 0x0000000d2e1e7291 */ /* 0x000fe4000f8e50ff */
[----:B------:R-:W-:Y:S02]  /*3b80*/  UISETP.NE.AND UP0, UPT, UR17, UR16, UPT ;  /* 0x000000101100728c */ /* 0x000fe4000bf05270 */
[----:B------:R-:W-:Y:S02]  /*3b90*/  UIADD3 UR42, UPT, UPT, UR30, 0x2, URZ ;  /* 0x000000021e2a7890 */ /* 0x000fe4000fffe0ff */
[----:B------:R-:W-:Y:S02]  /*3ba0*/  UIADD3 UR38, UPT, UPT, UR30, 0x4, URZ ;  /* 0x000000041e267890 */ /* 0x000fe4000fffe0ff */
[----:B------:R-:W-:Y:S01]  /*3bb0*/  UIADD3 UR34, UPT, UPT, UR30, 0x6, URZ ;  /* 0x000000061e227890 */ /* 0x000fe2000fffe0ff */
[----:B------:R-:W-:Y:S01]  /*3bc0*/  UMOV UR33, 0x40004040 ;  /* 0x4000404000217882 */ /* 0x000fe20000000000 */
[----:B------:R-:W-:Y:S01]  /*3bd0*/  UMOV UR31, 0x40004040 ;  /* 0x40004040001f7882 */ /* 0x000fe20000000000 */
[----:B------:R-:W-:Y:S01]  /*3be0*/  UMOV UR45, 0x40004040 ;  /* 0x40004040002d7882 */ /* 0x000fe20000000000 */
[----:B------:R2:W-:Y:S01]  /*3bf0*/  UTCHMMA.2CTA gdesc[UR30], gdesc[UR32], tmem[UR10], tmem[UR28], idesc[UR29], UP3 ;  /* 0x00ff1c201e0075ea */ /* 0x0005e20009a0000a */
[----:B------:R-:W-:Y:S01]  /*3c00*/  UPLOP3.LUT UP3, UPT, UPT, UPT, UPT, 0x80, 0x8 ;  /* 0x000000000008789c */ /* 0x000fe20003f6f070 */
[----:B------:R-:W-:Y:S01]  /*3c10*/  UMOV UR43, 0x40004040 ;  /* 0x40004040002b7882 */ /* 0x000fe20000000000 */
[----:B------:R-:W-:Y:S01]  /*3c20*/  UMOV UR41, 0x40004040 ;  /* 0x4000404000297882 */ /* 0x000fe20000000000 */
[----:B------:R2:W-:Y:S01]  /*3c30*/  UTCHMMA.2CTA gdesc[UR42], gdesc[UR44], tmem[UR10], tmem[UR26], idesc[UR27], UPT ;  /* 0x00ff1a2c2a0075ea */ /* 0x0005e2000ba0000a */
[----:B------:R-:W-:Y:S01]  /*3c40*/  UMOV UR39, 0x40004040 ;  /* 0x4000404000277882 */ /* 0x000fe20000000000 */
[----:B------:R-:W-:Y:S01]  /*3c50*/  UMOV UR37, 0x40004040 ;  /* 0x4000404000257882 */ /* 0x000fe20000000000 */
[----:B------:R-:W-:Y:S01]  /*3c60*/  UMOV UR35, 0x40004040 ;  /* 0x4000404000237882 */ /* 0x000fe20000000000 */
[----:B------:R2:W-:Y:S01]  /*3c70*/  UTCHMMA.2CTA gdesc[UR38], gdesc[UR40], tmem[UR10], tmem[UR24], idesc[UR25], UPT ;  /* 0x00ff1828260075ea */ /* 0x0005e2000ba0000a */
[----:B------:R2:W-:Y:S01]  /*3c80*/  UTCHMMA.2CTA gdesc[UR34], gdesc[UR36], tmem[UR10], tmem[UR22], idesc[UR23], UPT ;  /* 0x00ff1624220075ea */ /* 0x0005e2000ba0000a */
[----:B------:R2:W-:Y:S01]  /*3c90*/  UTCBAR.2CTA.MULTICAST [UR8], URZ, UR12 ;  /* 0x000000ff080073e9 */ /* 0x0005e2000820080c */
[----:B------:R-:W-:Y:S01]  /*3ca0*/  UMOV UR46, UR18 ;  /* 0x00000012002e7c82 */ /* 0x000fe20008000000 */
[----:B------:R-:W-:Y:S05]  /*3cb0*/  BRA.U UP0, `(.L_x_77) ;  /* 0xfffffffd00507547 */ /* 0x000fea000b83ffff */
.L_x_74:
[----:B------:R-:W-:Y:S01]  /*3cc0*/  UIADD3 UR9, UPT, UPT, UR9, 0xf0, URZ ;  /* 0x000000f009097890 */ /* 0x000fe2000fffe0ff */
[----:B------:R-:W-:-:S08]  /*3cd0*/  UMOV UR17, UR16 ;  /* 0x0000001000117c82 */ /* 0x000fd00008000000 */
[----:B------:R4:W-:Y:S01]  /*3ce0*/  UTCBAR.2CTA.MULTICAST [UR9], URZ, UR11 ;  /* 0x000000ff090073e9 */ /* 0x0009e2000820080b */
[----:B------:R-:W-:Y:S02]  /*3cf0*/  NOP ;  /* 0x0000000000007918 */ /* 0x000fe40000000000 */
.L_x_72:
[----:B------:R-:W-:Y:S01]  /*3d00*/  UIADD3 UR19, UPT, UPT, UR19, 0x1, URZ ;  /* 0x0000000113137890 */ /* 0x000fe2000fffe0ff */
[----:B------:R-:W-:-:S03]  /*3d10*/  ISETP.NE.AND P0, PT, R8, 0x2, PT ;  /* 0x000000020800780c */ /* 0x000fc60003f05270 */
[----:B------:R-:W-:Y:S01]  /*3d20*/  UISETP.NE.AND UP0, UPT, UR19, 0x4, UPT ;  /* 0x000000041300788c */ /* 0x000fe2000bf05270 */
[----:B-12---:R-:W-:Y:S02]  /*3d30*/  SEL R0, RZ, 0x1, P0 ;  /* 0x00000001ff007807 */ /* 0x006fe40000000000 */
[----:B------:R-:W-:Y:S01]  /*3d40*/  SEL R8, R8, RZ, P0 ;  /* 0x000000ff08087207 */ /* 0x000fe20000000000 */
[----:B------:R-:W-:Y:S01]  /*3d50*/  USEL UR8, URZ, 0x1, UP0 ;  /* 0x00000001ff087887 */ /* 0x000fe20008000000 */
[----:B------:R-:W-:Y:S01]  /*3d60*/  LOP3.LUT R3, R3, R0, RZ, 0x3c, !PT ;  /* 0x0000000003037212 */ /* 0x000fe200078e3cff */
[----:B------:R-:W-:-:S04]  /*3d70*/  USEL UR19, UR19, URZ, UP0 ;  /* 0x000000ff13137287 */ /* 0x000fc80008000000 */
[----:B------:R-:W-:Y:S01]  /*3d80*/  LOP3.LUT R9, R9, UR8, RZ, 0x3c, !PT ;  /* 0x0000000809097c12 */ /* 0x000fe2000f8e3cff */
[----:B------:R-:W-:Y:S07]  /*3d90*/  @P1 BRA `(.L_x_78) ;  /* 0xfffffff800881947 */ /* 0x000fee000383ffff */
[----:B------:R-:W1:Y:S01]  /*3da0*/  S2UR UR6, SR_CgaCtaId ;  /* 0x00000000000679c3 */ /* 0x000e620000008800 */
[----:B------:R-:W-:Y:S01]  /*3db0*/  ELECT P0, URZ, PT ;  /* 0x0000000000ff782f */ /* 0x000fe20003800000 */
[----:B------:R-:W-:Y:S01]  /*3dc0*/  HFMA2 R0, -RZ, RZ, 0, 5.9604644775390625e-08 ;  /* 0x00000001ff007431 */ /* 0x000fe200000001ff */
[----:B------:R-:W-:-:S05]  /*3dd0*/  UMOV UR8, 0x40 ;  /* 0x0000004000087882 */ /* 0x000fca0000000000 */
[----:B------:R-:W-:Y:S01]  /*3de0*/  UVIRTCOUNT.DEALLOC.SMPOOL 0x80 ;  /* 0x000000800000784c */ /* 0x000fe20000000000 */
[----:B------:R-:W-:Y:S02]  /*3df0*/  UISETP.NE.AND UP0, UPT, UR5, URZ, UPT ;  /* 0x000000ff0500728c */ /* 0x000fe4000bf05270 */
[----:B-1----:R-:W-:-:S09]  /*3e00*/  ULEA UR6, UR6, UR8, 0x18 ;  /* 0x0000000806067291 */ /* 0x002fd2000f8ec0ff */
[----:B------:R1:W-:Y:S01]  /*3e10*/  @P0 STS.U8 [UR6+0x1c], R0 ;  /* 0x00001c00ff000988 */ /* 0x0003e20008000006 */
[----:B------:R-:W-:Y:S05]  /*3e20*/  BRA.U UP0, `(.L_x_79) ;  /* 0x0000000100a07547 */ /* 0x000fea000b800000 */
[----:B------:R-:W-:Y:S01]  /*3e30*/  UIADD3 UR5, UPT, UPT, UR7, 0x110, URZ ;  /* 0x0000011007057890 */ /* 0x000fe2000fffe0ff */
[----:B------:R-:W-:-:S03]  /*3e40*/  SHF.L.U32 R2, R9, 0x1f, RZ ;  /* 0x0000001f09027819 */ /* 0x000fc600000006ff */
[----:B------:R-:W-:-:S09]  /*3e50*/  ULEA UR8, UR19, UR5, 0x3 ;  /* 0x0000000513087291 */ /* 0x000fd2000f8e18ff */
[----:B------:R-:W2:Y:S02]  /*3e60*/  SYNCS.PHASECHK.TRANS64.TRYWAIT P0, [UR8], R2 ;  /* 0x00000002ff0075a7 */ /* 0x000ea40008001108 */
[----:B--2---:R-:W-:Y:S05]  /*3e70*/  @!P0 BRA `(.L_x_80) ;  /* 0x0000006c008c8947 */ /* 0x004fea0003800000 */
.L_x_264:
[----:B----4-:R-:W-:-:S04]  /*3e80*/  UIADD3 UR9, UPT, UPT, UR19, 0x1, URZ ;  /* 0x0000000113097890 */ /* 0x010fc8000fffe0ff */
        /* <DEDUP_REMOVED lines=8> */
.L_x_266:
        /* <DEDUP_REMOVED lines=9> */
.L_x_268:
[----:B------:R-:W-:-:S04]  /*3fa0*/  UIADD3 UR9, UPT, UPT, UR9, 0x1, URZ ;  /* 0x0000000109097890 */ /* 0x000fc8000fffe0ff */
[----:B------:R-:W-:-:S04]  /*3fb0*/  UISETP.NE.AND UP1, UPT, UR9, 0x4, UPT ;  /* 0x000000040900788c */ /* 0x000fc8000bf25270 */
[----:B------:R-:W-:Y:S02]  /*3fc0*/  USEL UR8, URZ, 0x1, UP1 ;  /* 0x00000001ff087887 */ /* 0x000fe40008800000 */
[----:B------:R-:W-:-:S04]  /*3fd0*/  USEL UR9, UR9, URZ, UP1 ;  /* 0x000000ff09097287 */ /* 0x000fc80008800000 */
[----:B------:R-:W-:Y:S01]  /*3fe0*/  ULEA UR9, UR9, UR5, 0x3 ;  /* 0x0000000509097291 */ /* 0x000fe2000f8e18ff */
[----:B------:R-:W-:-:S04]  /*3ff0*/  LOP3.LUT R2, R2, UR8, RZ, 0x3c, !PT ;  /* 0x0000000802027c12 */ /* 0x000fc8000f8e3cff */
[----:B------:R-:W-:Y:S01]  /*4000*/  SHF.L.U32 R2, R2, 0x1f, RZ ;  /* 0x0000001f02027819 */ /* 0x000fe200000006ff */
[----:B-1----:R-:W-:-:S04]  /*4010*/  IMAD.U32 R0, RZ, RZ, UR9 ;  /* 0x00000009ff007e24 */ /* 0x002fc8000f8e00ff */
[----:B------:R1:W2:Y:S03]  /*4020*/  SYNCS.PHASECHK.TRANS64.TRYWAIT P0, [R0+URZ], R2 ;  /* 0x00000002000075a7 */ /* 0x0002a600080011ff */
[----:B--2---:R-:W-:Y:S05]  /*4030*/  @!P0 NANOSLEEP.SYNCS 0x989680 ;  /* 0x009896800000895d */ /* 0x004fea0003900000 */
[----:B------:R-:W2:Y:S02]  /*4040*/  @!P0 SYNCS.PHASECHK.TRANS64 P0, [R0+URZ], R2 ;  /* 0x00000002000085a7 */ /* 0x000ea400080010ff */
[----:B--2---:R-:W-:Y:S05]  /*4050*/  @P0 BRA `(.L_x_83) ;  /* 0x0000000000200947 */ /* 0x004fea0003800000 */
.L_x_84:
[----:B--2---:R2:W4:Y:S02]  /*4060*/  SYNCS.PHASECHK.TRANS64.TRYWAIT P0, [R0+URZ], R2 ;  /* 0x00000002000075a7 */ /* 0x00452400080011ff */
[----:B----4-:R-:W-:Y:S05]  /*4070*/  @!P0 NANOSLEEP.SYNCS 0x989680 ;  /* 0x009896800000895d */ /* 0x010fea0003900000 */
[----:B------:R-:W4:Y:S02]  /*4080*/  @!P0 SYNCS.PHASECHK.TRANS64 P0, [R0+URZ], R2 ;  /* 0x00000002000085a7 */ /* 0x000f2400080010ff */
[----:B----4-:R-:W-:Y:S05]  /*4090*/  @!P0 BRA `(.L_x_84) ;  /* 0xfffffffc00f08947 */ /* 0x010fea000383ffff */
[----:B------:R-:W-:Y:S05]  /*40a0*/  BRA `(.L_x_83) ;  /* 0x00000000000c7947 */ /* 0x000fea0003800000 */
.L_x_79:
[----:B------:R-:W-:-:S04]  /*40b0*/  UIADD3 UR5, UPT, UPT, UR7, 0x150, URZ ;  /* 0x0000015007057890 */ /* 0x000fc8000fffe0ff */
[----:B------:R-:W-:-:S09]  /*40c0*/  UPRMT UR5, UR4, 0x654, UR5 ;  /* 0x0000065404057896 */ /* 0x000fd20008000005 */
[----:B------:R-:W-:Y:S03]  /*40d0*/  SYNCS.ARRIVE.TRANS64.RED.A1T0 RZ, [UR5], RZ ;  /* 0x000000ffffff79a7 */ /* 0x000fe60008100405 */
.L_x_83:
[----:B-12---:R-:W-:Y:S01]  /*40e0*/  SHF.L.U32 R2, RZ, 0x1f, RZ ;  /* 0x0000001fff027819 */ /* 0x006fe200000006ff */
[----:B------:R-:W-:Y:S01]  /*40f0*/  UIADD3 UR5, UPT, UPT, UR7, 0x150, URZ ;  /* 0x0000015007057890 */ /* 0x000fe2000fffe0ff */
[----:B------:R-:W-:Y:S02]  /*4100*/  PLOP3.LUT P0, PT, PT, PT, UP0, 0x80, 0x8 ;  /* 0x000000000008781c */ /* 0x000fe40003f0f008 */
[----:B------:R-:W1:Y:S02]  /*4110*/  SYNCS.PHASECHK.TRANS64.TRYWAIT P1, [UR7+0x150], R2 ;  /* 0x00015002ff0075a7 */ /* 0x000e640008021107 */
[----:B-1----:R-:W-:Y:S09]  /*4120*/  @!P1 BRA `(.L_x_85) ;  /* 0x0000006c00289947 */ /* 0x002ff20003800000 */
.L_x_270:
[----:B------:R-:W-:Y:S01]  /*4130*/  @!UP0 UPRMT UR5, UR4, 0x654, UR5 ;  /* 0x0000065404058896 */ /* 0x000fe20008000005 */
[----:B------:R-:W-:Y:S02]  /*4140*/  UMOV UR8, 0xffff ;  /* 0x0000ffff00087882 */ /* 0x000fe40000000000 */
[----:B------:R-:W-:-:S06]  /*4150*/  UMOV UR4, 0x1 ;  /* 0x0000000100047882 */ /* 0x000fcc0000000000 */
[----:B------:R-:W-:Y:S01]  /*4160*/  @!P0 SYNCS.ARRIVE.TRANS64.RED.A1T0 RZ, [UR5], RZ ;  /* 0x000000ffffff89a7 */ /* 0x000fe20008100405 */
[----:B------:R-:W-:Y:S01]  /*4170*/  NOP ;  /* 0x0000000000007918 */ /* 0x000fe20000000000 */
[----:B-1----:R-:W1:Y:S01]  /*4180*/  LDS R0, [UR6+0x14] ;  /* 0x00001406ff007984 */ /* 0x002e620008000800 */
[----:B------:R-:W-:-:S04]  /*4190*/  ULOP3.LUT UR5, UR21, 0xffff, URZ, 0xc0, !UPT ;  /* 0x0000ffff15057892 */ /* 0x000fc8000f8ec0ff */
[----:B------:R-:W-:-:S04]  /*41a0*/  USHF.R.U32.HI UR5, URZ, 0x5, UR5 ;  /* 0x00000005ff057899 */ /* 0x000fc80008011605 */
[----:B------:R-:W-:Y:S02]  /*41b0*/  USHF.L.U32 UR8, UR8, UR5, URZ ;  /* 0x0000000508087299 */ /* 0x000fe400080006ff */
[----:B------:R-:W-:-:S04]  /*41c0*/  USHF.L.U32 UR4, UR4, UR5, URZ ;  /* 0x0000000504047299 */ /* 0x000fc800080006ff */
[----:B-1----:R-:W-:-:S04]  /*41d0*/  LOP3.LUT R0, R0, UR8, RZ, 0xc0, !PT ;  /* 0x0000000800007c12 */ /* 0x002fc8000f8ec0ff */
[----:B------:R-:W-:-:S13]  /*41e0*/  ISETP.NE.AND P0, PT, R0, UR8, PT ;  /* 0x0000000800007c0c */ /* 0x000fda000bf05270 */
[----:B------:R-:W-:Y:S05]  /*41f0*/  @P0 BRA `(.L_x_86) ;  /* 0x0000000000580947 */ /* 0x000fea0003800000 */
[----:B------:R-:W1:Y:S02]  /*4200*/  LDS R0, [UR6+0x18] ;  /* 0x00001806ff007984 */ /* 0x000e640008000800 */
[----:B-1----:R-:W-:-:S04]  /*4210*/  LOP3.LUT R0, R0, UR4, RZ, 0xc0, !PT ;  /* 0x0000000400007c12 */ /* 0x002fc8000f8ec0ff */
[----:B------:R-:W-:-:S13]  /*4220*/  ISETP.NE.AND P0, PT, R0, UR4, PT ;  /* 0x0000000400007c0c */ /* 0x000fda000bf05270 */
[----:B------:R-:W-:Y:S05]  /*4230*/  @P0 BRA `(.L_x_87) ;  /* 0x00000000003c0947 */ /* 0x000fea0003800000 */
[----:B------:R-:W1:Y:S01]  /*4240*/  S2R R2, SR_LANEID ;  /* 0x0000000000027919 */ /* 0x000e620000000000 */
[----:B------:R-:W-:Y:S01]  /*4250*/  ULOP3.LUT UR8, URZ, UR8, URZ, 0x33, !UPT ;  /* 0x00000008ff087292 */ /* 0x000fe2000f8e33ff */
[----:B------:R-:W-:Y:S02]  /*4260*/  VOTEU.ANY UR7, UPT, PT ;  /* 0x0000000000077886 */ /* 0x000fe400038e0100 */
[----:B------:R-:W-:-:S03]  /*4270*/  UFLO.U32 UR7, UR7 ;  /* 0x00000007000772bd */ /* 0x000fc600080e0000 */
[----:B------:R-:W-:-:S04]  /*4280*/  IMAD.U32 R0, RZ, RZ, UR8 ;  /* 0x00000008ff007e24 */ /* 0x000fc8000f8e00ff */
[----:B------:R2:W3:Y:S02]  /*4290*/  REDUX UR5, R0 ;  /* 0x00000000000573c4 */ /* 0x0004e40000000000 */
[----:B------:R1:W-:Y:S02]  /*42a0*/  UTCATOMSWS.AND URZ, UR8 ;  /* 0x0000000800ff79e3 */ /* 0x0003e40008000000 */
[----:B-1----:R-:W-:Y:S02]  /*42b0*/  ISETP.EQ.U32.AND P0, PT, R2, UR7, PT ;  /* 0x0000000702007c0c */ /* 0x002fe4000bf02070 */
[----:B--2---:R-:W-:Y:S02]  /*42c0*/  LOP3.LUT R0, RZ, UR4, RZ, 0x33, !PT ;  /* 0x00000004ff007c12 */ /* 0x004fe4000f8e33ff */
[----:B---3--:R-:W-:Y:S02]  /*42d0*/  MOV R2, UR5 ;  /* 0x0000000500027c02 */ /* 0x008fe40008000f00 */
[----:B------:R-:W1:Y:S07]  /*42e0*/  REDUX UR4, R0 ;  /* 0x00000000000473c4 */ /* 0x000e6e0000000000 */
[----:B------:R2:W-:Y:S01]  /*42f0*/  @P0 ATOMS.AND RZ, [UR6+0x14], R2 ;  /* 0x00001402ffff098c */ /* 0x0005e2000a800006 */
[----:B-1----:R-:W-:-:S05]  /*4300*/  IMAD.U32 R0, RZ, RZ, UR4 ;  /* 0x00000004ff007e24 */ /* 0x002fca000f8e00ff */
[----:B------:R2:W-:Y:S01]  /*4310*/  @P0 ATOMS.AND RZ, [UR6+0x18], R0 ;  /* 0x00001800ffff098c */ /* 0x0005e2000a800006 */
[----:B------:R-:W-:Y:S05]  /*4320*/  BRA `(.L_x_88) ;  /* 0x0000000000147947 */ /* 0x000fea0003800000 */
.L_x_87:
[----:B------:R-:W-:Y:S02]  /*4330*/  MOV R2, 0x4350 ;  /* 0x0000435000027802 */ /* 0x000fe40000000f00 */
[----:B---345:R-:W-:Y:S05]  /*4340*/  CALL.REL.NOINC `($__internal_0_$__cuda_sm10x_tcgen05_guardrail_trap_col_being_dealloced_not_returned_by_alloc) ;  /* 0x0000006c00c87944 */ /* 0x038fea0003c00000 */
[----:B------:R-:W-:Y:S05]  /*4350*/  BRA `(.L_x_88) ;  /* 0x0000000000087947 */ /* 0x000fea0003800000 */
.L_x_86:
[----:B------:R-:W-:Y:S02]  /*4360*/  MOV R2, 0x4380 ;  /* 0x0000438000027802 */ /* 0x000fe40000000f00 */
[----:B---345:R-:W-:Y:S05]  /*4370*/  CALL.REL.NOINC `($__internal_2_$__cuda_sm10x_tcgen05_guardrail_trap_unallocated_columns_being_dealloced) ;  /* 0x0000006c00d47944 */ /* 0x038fea0003c00000 */
.L_x_88:
[----:B------:R-:W-:Y:S01]  /*4380*/  NOP ;  /* 0x0000000000007918 */ /* 0x000fe20000000000 */
[----:B----4-:R-:W-:Y:S05]  /*4390*/  EXIT ;  /* 0x000000000000794d */ /* 0x010fea0003800000 */
.L_x_59:
[----:B------:R-:W-:-:S09]  /*43a0*/  UISETP.NE.OR UP5, UPT, UR10, 0x3, UP5 ;  /* 0x000000030a00788c */ /* 0x000fd2000afa5670 */
[----:B------:R-:W-:Y:S05]  /*43b0*/  BRA.U UP5, `(.L_x_89) ;  /* 0x0000001105087547 */ /* 0x000fea000b800000 */
[----:B------:R-:W1:Y:S01]  /*43c0*/  LDC R0, c[0x0][0xb30] ;  /* 0x0002cc00ff007b82 */ /* 0x000e620000000800 */
[----:B------:R-:W2:Y:S01]  /*43d0*/  LDCU.64 UR8, c[0x0][0x888] ;  /* 0x00011100ff0877ac */ /* 0x000ea20008000a00 */
[----:B------:R-:W-:Y:S02]  /*43e0*/  HFMA2 R27, -RZ, RZ, 0, 0 ;  /* 0x00000000ff1b7431 */ /* 0x000fe400000001ff */
[----:B------:R-:W-:Y:S01]  /*43f0*/  IMAD.MOV.U32 R29, RZ, RZ, 0x1 ;  /* 0x00000001ff1d7424 */ /* 0x000fe200078e00ff */
[----:B------:R-:W-:Y:S01]  /*4400*/  MOV R25, 0x2000 ;  /* 0x0000200000197802 */ /* 0x000fe20000000f00 */
[----:B------:R-:W3:Y:S01]  /*4410*/  LDCU.64 UR4, c[0x0][0x890] ;  /* 0x00011200ff0477ac */ /* 0x000ee20008000a00 */
[----:B------:R-:W-:Y:S01]  /*4420*/  IMAD.MOV.U32 R28, RZ, RZ, RZ ;  /* 0x000000ffff1c7224 */ /* 0x000fe200078e00ff */
[----:B------:R-:W4:Y:S01]  /*4430*/  LDC R24, c[0x0][0x370] ;  /* 0x0000dc00ff187b82 */ /* 0x000f220000000800 */
[----:B------:R-:W-:Y:S01]  /*4440*/  UMOV UR7, 0x400 ;  /* 0x0000040000077882 */ /* 0x000fe20000000000 */
[----:B------:R-:W-:-:S02]  /*4450*/  UPLOP3.LUT UP1, UPT, UPT, UPT, UPT, 0x40, 0x4 ;  /* 0x000000000004789c */ /* 0x000fc40003f2e870 */
[----:B------:R-:W-:-:S04]  /*4460*/  ULEA UR7, UR37, UR7, 0x18 ;  /* 0x0000000725077291 */ /* 0x000fc8000f8ec0ff */
[----:B------:R-:W4:Y:S01]  /*4470*/  LDC R3, c[0x0][0xb0c] ;  /* 0x0002c300ff037b82 */ /* 0x000f220000000800 */
[----:B------:R-:W-:Y:S02]  /*4480*/  UIADD3 UR13, UPT, UPT, UR7, 0x98, URZ ;  /* 0x00000098070d7890 */ /* 0x000fe4000fffe0ff */
[----:B--2---:R-:W-:Y:S02]  /*4490*/  UISETP.NE.U32.AND UP2, UPT, UR8, URZ, UPT ;  /* 0x000000ff0800728c */ /* 0x004fe4000bf45070 */
[----:B------:R-:W-:Y:S02]  /*44a0*/  UIADD3 UR33, UPT, UPT, UR7, 0x80, URZ ;  /* 0x0000008007217890 */ /* 0x000fe4000fffe0ff */
[----:B---3--:R-:W-:Y:S01]  /*44b0*/  UISETP.NE.U32.AND UP3, UPT, UR4, URZ, UPT ;  /* 0x000000ff0400728c */ /* 0x008fe2000bf65070 */
[----:B------:R-:W2:Y:S01]  /*44c0*/  LDC R20, c[0x0][0xb20] ;  /* 0x0002c800ff147b82 */ /* 0x000ea20000000800 */
[----:B-1----:R-:W-:Y:S01]  /*44d0*/  ISETP.NE.AND P1, PT, R0, 0x1, PT ;  /* 0x000000010000780c */ /* 0x002fe20003f25270 */
[----:B------:R-:W-:-:S02]  /*44e0*/  UISETP.NE.AND.EX UP2, UPT, UR9, URZ, UPT, UP2 ;  /* 0x000000ff0900728c */ /* 0x000fc4000bf45320 */
[----:B------:R-:W-:Y:S02]  /*44f0*/  UIADD3 UR25, UPT, UPT, UR7, 0x88, URZ ;  /* 0x0000008807197890 */ /* 0x000fe4000fffe0ff */
[----:B------:R-:W-:Y:S02]  /*4500*/  UIADD3 UR17, UPT, UPT, UR7, 0x90, URZ ;  /* 0x0000009007117890 */ /* 0x000fe4000fffe0ff */
[----:B------:R-:W1:Y:S01]  /*4510*/  LDC.64 R30, c[0x0][0x348] ;  /* 0x0000d200ff1e7b82 */ /* 0x000e620000000a00 */
[----:B------:R-:W-:Y:S02]  /*4520*/  UPRMT UR13, UR37, 0x654, UR13 ;  /* 0x00000654250d7896 */ /* 0x000fe4000800000d */
[----:B------:R-:W-:-:S05]  /*4530*/  UISETP.NE.AND.EX UP3, UPT, UR5, URZ, UPT, UP3 ;  /* 0x000000ff0500728c */ /* 0x000fca000bf65330 */
[----:B------:R-:W3:Y:S08]  /*4540*/  LDC.64 R14, c[0x0][0xb10] ;  /* 0x0002c400ff0e7b82 */ /* 0x000ef00000000a00 */
[----:B------:R-:W1:Y:S08]  /*4550*/  LDC.64 R6, c[0x0][0xb18] ;  /* 0x0002c600ff067b82 */ /* 0x000e700000000a00 */
[----:B------:R-:W1:Y:S08]  /*4560*/  LDC.64 R4, c[0x0][0xb28] ;  /* 0x0002ca00ff047b82 */ /* 0x000e700000000a00 */
[----:B--2-4-:R-:W1:Y:S02]  /*4570*/  LDC R21, c[0x0][0x374] ;  /* 0x0000dd00ff157b82 */ /* 0x014e640000000800 */
.L_x_100:
[C---:B------:R-:W-:Y:S02]  /*4580*/  LEA R0, R28.reuse, UR7, 0x3 ;  /* 0x000000071c007c11 */ /* 0x040fe4000f8e18ff */
[----:B------:R-:W-:Y:S02]  /*4590*/  SHF.L.U32 R2, R27, 0x1f, RZ ;  /* 0x0000001f1b027819 */ /* 0x000fe400000006ff */
[----:B------:R-:W-:Y:S02]  /*45a0*/  LEA R16, R28, UR7, 0x4 ;  /* 0x000000071c107c11 */ /* 0x000fe4000f8e20ff */
[----:B--2---:R-:W2:Y:S02]  /*45b0*/  SYNCS.PHASECHK.TRANS64.TRYWAIT P0, [R0+URZ+0xd0], R2 ;  /* 0x0000d002000075a7 */ /* 0x004ea400080011ff */
[----:B--2---:R-:W-:Y:S05]  /*45c0*/  @!P0 BRA `(.L_x_90) ;  /* 0x0000006800188947 */ /* 0x004fea0003800000 */
.L_x_271:
[----:B------:R-:W-:Y:S01]  /*45d0*/  ISETP.GE.AND P0, PT, R36, 0x1, PT ;  /* 0x000000012400780c */ /* 0x000fe20003f06270 */
[----:B------:R-:W4:Y:S01]  /*45e0*/  LDS.128 R16, [R16+0x160] ;  /* 0x0001600010107984 */ /* 0x000f220000000c00 */
[----:B--2---:R-:W-:Y:S01]  /*45f0*/  VIADD R0, R0, 0xe0 ;  /* 0x000000e000007836 */ /* 0x004fe20000000000 */
[----:B------:R-:W-:Y:S01]  /*4600*/  @!PT LDS RZ, [RZ] ;  /* 0x00000000fffff984 */ /* 0x000fe20000000800 */
[----:B------:R-:W-:Y:S01]  /*4610*/  @!PT LDS RZ, [RZ] ;  /* 0x00000000fffff984 */ /* 0x000fe20000000800 */
[----:B------:R-:W-:Y:S01]  /*4620*/  @!PT LDS RZ, [RZ] ;  /* 0x00000000fffff984 */ /* 0x000fe20000000800 */
[----:B------:R-:W-:Y:S01]  /*4630*/  @!PT LDS RZ, [RZ] ;  /* 0x00000000fffff984 */ /* 0x000fe20000000800 */
[----:B------:R2:W-:Y:S06]  /*4640*/  MEMBAR.ALL.CTA ;  /* 0x0000000000007992 */ /* 0x0005ec0000008000 */
[----:B--2---:R-:W2:Y:S01]  /*4650*/  FENCE.VIEW.ASYNC.S ;  /* 0x00000000000073c6 */ /* 0x004ea20000000000 */
[----:B------:R-:W-:Y:S04]  /*4660*/  PRMT R0, RZ, 0x654, R0 ;  /* 0x00000654ff007816 */ /* 0x000fe80000000000 */
[----:B--2---:R2:W-:Y:S01]  /*4670*/  SYNCS.ARRIVE.TRANS64.RED.A1T0 RZ, [R0+URZ], RZ ;  /* 0x000000ff00ff79a7 */ /* 0x0045e200081004ff */
[----:B----4-:R-:W-:Y:S11]  /*4680*/  LOP3.LUT P3, RZ, R18, 0x1, RZ, 0xc0, !PT ;  /* 0x0000000112ff7812 */ /* 0x010ff6000786c0ff */
[----:B------:R-:W-:Y:S02]  /*4690*/  @!UPT UIADD3 URZ, UPT, UPT, URZ, URZ, URZ ;  /* 0x000000fffffff290 */ /* 0x000fe4000fffe0ff */
[----:B------:R-:W-:Y:S02]  /*46a0*/  @P3 MOV R11, R16 ;  /* 0x00000010000b3202 */ /* 0x000fe40000000f00 */
[----:B------:R-:W-:Y:S01]  /*46b0*/  @P3 LOP3.LUT R10, R17, 0xffff, RZ, 0xc0, !PT ;  /* 0x0000ffff110a3812 */ /* 0x000fe200078ec0ff */
[----:B--2---:R-:W-:Y:S06]  /*46c0*/  @!P0 BRA `(.L_x_91) ;  /* 0x0000000000a48947 */ /* 0x004fec0003800000 */
[-C--:B-1----:R-:W-:Y:S01]  /*46d0*/  IMAD.HI.U32 R0, R21, R7.reuse, RZ ;  /* 0x0000000715007227 */ /* 0x082fe200078e00ff */
[----:B------:R-:W-:Y:S02]  /*46e0*/  ISETP.NE.AND P0, PT, R6, 0x1, PT ;  /* 0x000000010600780c */ /* 0x000fe40003f05270 */
[----:B------:R-:W-:Y:S01]  /*46f0*/  ISETP.NE.AND P2, PT, R36, 0x1, PT ;  /* 0x000000012400780c */ /* 0x000fe20003f45270 */
[----:B---3--:R-:W-:Y:S01]  /*4700*/  IMAD.HI.U32 R9, R24, R14, RZ ;  /* 0x0000000e18097227 */ /* 0x008fe200078e00ff */
[----:B------:R-:W-:Y:S02]  /*4710*/  SHF.R.U32.HI R0, RZ, R20, R0 ;  /* 0x00000014ff007219 */ /* 0x000fe40000011600 */
[----:B------:R-:W-:Y:S01]  /*4720*/  ISETP.NE.AND P4, PT, R3, 0x1, PT ;  /* 0x000000010300780c */ /* 0x000fe20003f85270 */
[----:B------:R-:W-:Y:S01]  /*4730*/  IMAD.HI.U32 R13, R10, R7, RZ ;  /* 0x000000070a0d7227 */ /* 0x000fe200078e00ff */
[----:B------:R-:W-:Y:S02]  /*4740*/  SHF.R.U32.HI R9, RZ, R15, R9 ;  /* 0x0000000fff097219 */ /* 0x000fe40000011609 */
[----:B------:R-:W-:Y:S01]  /*4750*/  SEL R0, R21, R0, !P0 ;  /* 0x0000000015007207 */ /* 0x000fe20004000000 */
[----:B------:R-:W-:Y:S01]  /*4760*/  IMAD.HI.U32 R12, R11, R14, RZ ;  /* 0x0000000e0b0c7227 */ /* 0x000fe200078e00ff */
[----:B------:R-:W-:Y:S03]  /*4770*/  SEL R9, R24, R9, !P4 ;  /* 0x0000000918097207 */ /* 0x000fe60006000000 */
[-C--:B------:R-:W-:Y:S01]  /*4780*/  IMAD.HI.U32 R8, R0, R4.reuse, RZ ;  /* 0x0000000400087227 */ /* 0x080fe200078e00ff */
[----:B------:R-:W-:Y:S03]  /*4790*/  SHF.R.U32.HI R12, RZ, R15, R12 ;  /* 0x0000000fff0c7219 */ /* 0x000fe6000001160c */
[----:B------:R-:W-:Y:S01]  /*47a0*/  IMAD.HI.U32 R2, R9, R4, RZ ;  /* 0x0000000409027227 */ /* 0x000fe200078e00ff */
[-C--:B------:R-:W-:Y:S02]  /*47b0*/  @P2 SHF.R.U32.HI R0, RZ, R5.reuse, R8 ;  /* 0x00000005ff002219 */ /* 0x080fe40000011608 */
[----:B------:R-:W-:Y:S02]  /*47c0*/  SHF.R.U32.HI R8, RZ, R20, R13 ;  /* 0x00000014ff087219 */ /* 0x000fe4000001160d */
[----:B------:R-:W-:Y:S01]  /*47d0*/  @P2 SHF.R.U32.HI R9, RZ, R5, R2 ;  /* 0x00000005ff092219 */ /* 0x000fe20000011602 */
[----:B------:R-:W-:Y:S01]  /*47e0*/  IMAD R0, R36, R0, RZ ;  /* 0x0000000024007224 */ /* 0x000fe200078e02ff */
[----:B------:R-:W-:Y:S02]  /*47f0*/  SEL R8, R10, R8, !P0 ;  /* 0x000000080a087207 */ /* 0x000fe40004000000 */
[----:B------:R-:W-:Y:S01]  /*4800*/  SEL R2, R11, R12, !P4 ;  /* 0x0000000c0b027207 */ /* 0x000fe20006000000 */
[----:B------:R-:W-:Y:S01]  /*4810*/  IMAD R12, R36, R9, RZ ;  /* 0x00000009240c7224 */ /* 0x000fe200078e02ff */
[C---:B------:R-:W-:Y:S01]  /*4820*/  ISETP.GE.AND P0, PT, R8.reuse, R0, PT ;  /* 0x000000000800720c */ /* 0x040fe20003f06270 */
[----:B------:R-:W-:Y:S03]  /*4830*/  IMAD.HI.U32 R0, R8, R4, RZ ;  /* 0x0000000408007227 */ /* 0x000fe600078e00ff */
[----:B------:R-:W-:Y:S02]  /*4840*/  ISETP.GE.OR P0, PT, R2, R12, P0 ;  /* 0x0000000c0200720c */ /* 0x000fe40000706670 */
[-C--:B------:R-:W-:Y:S04]  /*4850*/  SHF.R.U32.HI R0, RZ, R5.reuse, R0 ;  /* 0x00000005ff007219 */ /* 0x080fe80000011600 */
[----:B------:R-:W-:Y:S05]  /*4860*/  SEL R13, R8, R0, !P2 ;  /* 0x00000000080d7207 */ /* 0x000fea0005000000 */
[----:B------:R-:W-:Y:S02]  /*4870*/  IMAD.MOV R12, RZ, RZ, -R13 ;  /* 0x000000ffff0c7224 */ /* 0x000fe400078e0a0d */
[----:B------:R-:W-:Y:S04]  /*4880*/  @!P0 IMAD.HI.U32 R0, R2, R4, RZ ;  /* 0x0000000402008227 */ /* 0x000fe800078e00ff */
[----:B------:R-:W-:Y:S01]  /*4890*/  IMAD R12, R36, R12, R8 ;  /* 0x0000000c240c7224 */ /* 0x000fe200078e0208 */
[----:B------:R-:W-:Y:S04]  /*48a0*/  @!P0 SHF.R.U32.HI R0, RZ, R5, R0 ;  /* 0x00000005ff008219 */ /* 0x000fe80000011600 */
[----:B------:R-:W-:Y:S04]  /*48b0*/  @!P0 SEL R0, R2, R0, !P2 ;  /* 0x0000000002008207 */ /* 0x000fe80005000000 */
[----:B------:R-:W-:Y:S01]  /*48c0*/  @!P0 IADD3 R13, PT, PT, R13, -R0, RZ ;  /* 0x800000000d0d8210 */ /* 0x000fe20007ffe0ff */
[----:B------:R-:W-:Y:S01]  /*48d0*/  @!P0 IMAD R0, R9, R12, R0 ;  /* 0x0000000c09008224 */ /* 0x000fe200078e0200 */
[----:B------:R-:W-:Y:S01]  /*48e0*/  IADD3 R9, PT, PT, -R8, RZ, RZ ;  /* 0x000000ff08097210 */ /* 0x000fe20007ffe1ff */
[--C-:B------:R-:W-:Y:S02]  /*48f0*/  IMAD.MOV R12, RZ, RZ, -R2.reuse ;  /* 0x000000ffff0c7224 */ /* 0x100fe400078e0a02 */
[----:B------:R-:W-:Y:S02]  /*4900*/  @!P0 IMAD R8, R13, R36, R2 ;  /* 0x000000240d088224 */ /* 0x000fe400078e0202 */
[----:B------:R-:W-:Y:S02]  /*4910*/  @!P0 IMAD.MOV.U32 R2, RZ, RZ, R0 ;  /* 0x000000ffff028224 */ /* 0x000fe400078e0000 */
[----:B------:R-:W-:Y:S02]  /*4920*/  IMAD R11, R3, R12, R11 ;  /* 0x0000000c030b7224 */ /* 0x000fe400078e020b */
[----:B------:R-:W-:Y:S02]  /*4930*/  IMAD R10, R6, R9, R10 ;  /* 0x00000009060a7224 */ /* 0x000fe400078e020a */
[----:B------:R-:W-:Y:S02]  /*4940*/  IMAD R11, R2, R3, R11 ;  /* 0x00000003020b7224 */ /* 0x000fe400078e020b */
[----:B------:R-:W-:Y:S02]  /*4950*/  IMAD R10, R8, R6, R10 ;  /* 0x00000006080a7224 */ /* 0x000fe400078e020a */
.L_x_91:
[----:B------:R-:W-:Y:S05]  /*4960*/  BRA.U UP1, `(.L_x_92) ;  /* 0x0000000101107547 */ /* 0x000fea000b800000 */
[----:B------:R-:W-:Y:S04]  /*4970*/  MOV R2, UR6 ;  /* 0x0000000600027c02 */ /* 0x000fe80008000f00 */
[----:B------:R-:W-:Y:S04]  /*4980*/  SHF.L.U32 R2, R2, 0x1f, RZ ;  /* 0x0000001f02027819 */ /* 0x000fe800000006ff */
[----:B------:R-:W2:Y:S02]  /*4990*/  SYNCS.PHASECHK.TRANS64.TRYWAIT P0, [UR7+0xc8], R2 ;  /* 0x0000c802ff0075a7 */ /* 0x000ea40008001107 */
[----:B--2---:R-:W-:Y:S05]  /*49a0*/  @!P0 BRA `(.L_x_93) ;  /* 0x0000006400348947 */ /* 0x004fea0003800000 */
.L_x_92:
[----:B------:R-:W-:Y:S02]  /*49b0*/  R2UR UR35, R22 ;  /* 0x00000000162372ca */ /* 0x000fe400000e0000 */
[----:B------:R-:W-:Y:S02]  /*49c0*/  R2UR UR34, R23 ;  /* 0x00000000172272ca */ /* 0x000fe400000e0000 */
[----:B------:R-:W-:Y:S02]  /*49d0*/  ISETP.NE.U32.AND P2, PT, RZ, UR4, PT ;  /* 0x00000004ff007c0c */ /* 0x000fe4000bf45070 */
[----:B------:R-:W-:Y:S02]  /*49e0*/  SHF.L.U32 R22, R29, 0x1f, RZ ;  /* 0x0000001f1d167819 */ /* 0x000fe400000006ff */
[----:B------:R-:W-:Y:S05]  /*49f0*/  ISETP.NE.AND.EX P2, PT, RZ, UR5, PT, P2 ;  /* 0x00000005ff007c0c */ /* 0x000fea000bf45320 */
[----:B------:R-:W-:Y:S02]  /*4a00*/  USHF.L.U32 UR35, UR35, 0x7, URZ ;  /* 0x0000000723237899 */ /* 0x000fe400080006ff */
[----:B------:R-:W-:Y:S01]  /*4a10*/  USHF.L.U32 UR34, UR34, 0x7, URZ ;  /* 0x0000000722227899 */ /* 0x000fe200080006ff */
[----:B------:R-:W-:Y:S11]  /*4a20*/  BRA.U !UP3, `(.L_x_94) ;  /* 0x000000010b347547 */ /* 0x000ff6000b800000 */
[----:B------:R-:W-:Y:S01]  /*4a30*/  UPLOP3.LUT UP0, UPT, UPT, UPT, UP2, 0x80, 0x8 ;  /* 0x000000000008789c */ /* 0x000fe20003f0f020 */
[----:B--2---:R-:W-:Y:S02]  /*4a40*/  HFMA2 R0, -RZ, RZ, 0, 5.9604644775390625e-08 ;  /* 0x00000001ff007431 */ /* 0x004fe400000001ff */
[----:B------:R-:W-:Y:S03]  /*4a50*/  IMAD.MOV.U32 R101, RZ, RZ, 0x1 ;  /* 0x00000001ff657424 */ /* 0x000fe600078e00ff */
[----:B------:R-:W-:Y:S05]  /*4a60*/  PLOP3.LUT P0, PT, PT, PT, UP0, 0x80, 0x8 ;  /* 0x000000000008781c */ /* 0x000fea0003f0f008 */
[----:B------:R-:W2:Y:S01]  /*4a70*/  @UP0 LDCU.64 UR10, c[0x0][0x888] ;  /* 0x00011100ff0a07ac */ /* 0x000ea20008000a00 */
[----:B------:R-:W-:Y:S07]  /*4a80*/  @UP0 UIMAD UR8, UR36, UR4, URZ ;  /* 0x00000004240802a4 */ /* 0x000fee000f8e02ff */
[----:B------:R-:W-:Y:S01]  /*4a90*/  @!P0 PRMT R101, R0, 0x7610, R101 ;  /* 0x0000761000658816 */ /* 0x000fe20000000065 */
[----:B--2---:R-:W-:Y:S03]  /*4aa0*/  @UP0 UIMAD.WIDE UR10, UR8, 0x4, UR10 ;  /* 0x00000004080a08a5 */ /* 0x004fe6000f8e020a */
[----:B------:R-:W2:Y:S03]  /*4ab0*/  @!UP0 LDCU UR8, c[0x0][0x880] ;  /* 0x00011000ff0887ac */ /* 0x000ea60008000800 */
[----:B------:R-:W-:Y:S01]  /*4ac0*/  IMAD.U32 R8, RZ, RZ, UR10 ;  /* 0x0000000aff087e24 */ /* 0x000fe2000f8e00ff */
[----:B------:R-:W-:Y:S05]  /*4ad0*/  MOV R9, UR11 ;  /* 0x0000000b00097c02 */ /* 0x000fea0008000f00 */
[----:B-----5:R4:W5:Y:S02]  /*4ae0*/  @P0 LDG.E R63, desc[UR38][R8.64] ;  /* 0x00000026083f0981 */ /* 0x020964000c1e1900 */
[----:B--2-4-:R-:W-:Y:S07]  /*4af0*/  @!P0 IMAD.U32 R63, RZ, RZ, UR8 ;  /* 0x00000008ff3f8e24 */ /* 0x014fee000f8e00ff */
.L_x_94:
[----:B-----5:R-:W-:Y:S01]  /*4b00*/  @!P2 FSETP.EQ.AND P0, PT, R63, RZ, PT ;  /* 0x000000ff3f00a20b */ /* 0x020fe20003f02000 */
[----:B------:R-:W-:Y:S01]  /*4b10*/  @!UPT UIADD3 URZ, UPT, UPT, URZ, URZ, URZ ;  /* 0x000000fffffff290 */ /* 0x000fe2000fffe0ff */
[----:B------:R-:W-:Y:S11]  /*4b20*/  @!P2 BRA `(.L_x_95) ;  /* 0x000000000014a947 */ /* 0x000ff60003800000 */
[----:B------:R-:W-:Y:S02]  /*4b30*/  LOP3.LUT P2, RZ, R101, 0xff, RZ, 0xc0, !PT ;  /* 0x000000ff65ff7812 */ /* 0x000fe4000784c0ff */
[----:B------:R-:W-:Y:S04]  /*4b40*/  PLOP3.LUT P0, PT, PT, PT, UP0, 0x80, 0x8 ;  /* 0x000000000008781c */ /* 0x000fe80003f0f008 */
[----:B------:R-:W-:Y:S07]  /*4b50*/  PLOP3.LUT P0, PT, P0, PT, PT, 0x8, 0x80 ;  /* 0x000000000080781c */ /* 0x000fee000070e170 */
[----:B------:R-:W-:Y:S11]  /*4b60*/  @P2 FSETP.EQ.AND P0, PT, R63, RZ, PT ;  /* 0x000000ff3f00220b */ /* 0x000ff60003f02000 */
[----:B------:R-:W-:Y:S02]  /*4b70*/  @!UPT UIADD3 URZ, UPT, UPT, URZ, URZ, URZ ;  /* 0x000000fffffff290 */ /* 0x000fe4000fffe0ff */
.L_x_95:
[----:B------:R-:W4:Y:S01]  /*4b80*/  SYNCS.PHASECHK.TRANS64.TRYWAIT P2, [UR7+0xa0], R22 ;  /* 0x0000a016ff0075a7 */ /* 0x000f220008041107 */
[----:B------:R-:W-:Y:S04]  /*4b90*/  ELECT P4, URZ, PT ;  /* 0x0000000000ff782f */ /* 0x000fe80003880000 */
[----:B------:R-:W-:Y:S11]  /*4ba0*/  PLOP3.LUT P4, PT, P0, P4, PT, 0xf2, 0x2f ;  /* 0x00000000002f781c */ /* 0x000ff60000789e72 */
[----:B------:R-:W-:Y:S02]  /*4bb0*/  @!UPT UIADD3 URZ, UPT, UPT, URZ, URZ, URZ ;  /* 0x000000fffffff290 */ /* 0x000fe4000fffe0ff */
[----:B-1----:R-:W-:Y:S05]  /*4bc0*/  @!P4 IADD3 R8, P0, PT, R30, 0x580, RZ ;  /* 0x000005801e08c810 */ /* 0x002fea0007f1e0ff */
[----:B--2---:R-:W-:Y:S01]  /*4bd0*/  @!P4 IMAD.X R2, RZ, RZ, R31, P0 ;  /* 0x000000ffff02c224 */ /* 0x004fe200000e061f */
[----:B----4-:R-:W-:Y:S07]  /*4be0*/  @!P2 BRA `(.L_x_96) ;  /* 0x0000006000bca947 */ /* 0x010fee0003800000 */
.L_x_274:
[----:B------:R-:W-:Y:S01]  /*4bf0*/  @!P4 R2UR UR8, R2 ;  /* 0x000000000208c2ca */ /* 0x000fe200000e0000 */
[----:B------:R-:W-:Y:S01]  /*4c00*/  VOTEU.ALL UP1, P4 ;  /* 0x0000000000ff7886 */ /* 0x000fe20002020000 */
[----:B------:R-:W-:Y:S01]  /*4c10*/  @!P4 R2UR UR9, R8 ;  /* 0x000000000809c2ca */ /* 0x000fe200000e0000 */
[----:B-1----:R-:W-:Y:S01]  /*4c20*/  @!P4 IMAD.MOV.U32 R0, RZ, RZ, 0x2000 ;  /* 0x00002000ff00c424 */ /* 0x002fe200078e00ff */
[----:B------:R-:W-:Y:S01]  /*4c30*/  UMOV UR10, 0x0 ;  /* 0x00000000000a7882 */ /* 0x000fe20000000000 */
[----:B------:R-:W-:Y:S01]  /*4c40*/  UMOV UR11, 0x10000000 ;  /* 0x10000000000b7882 */ /* 0x000fe20000000000 */
[----:B------:R-:W-:Y:S01]  /*4c50*/  @!UP1 UIADD3 UR32, UPT, UPT, UR7, 0x200, URZ ;  /* 0x0000020007209890 */ /* 0x000fe2000fffe0ff */
[----:B------:R-:W-:Y:S06]  /*4c60*/  VOTEU.ALL UP1, P4 ;  /* 0x0000000000ff7886 */ /* 0x000fec0002020000 */
[----:B------:R-:W-:Y:S01]  /*4c70*/  IMAD.U32 R9, RZ, RZ, UR8 ;  /* 0x00000008ff097e24 */ /* 0x000fe2000f8e00ff */
[----:B------:R-:W-:Y:S01]  /*4c80*/  UPRMT UR8, UR37, 0x654, UR33 ;  /* 0x0000065425087896 */ /* 0x000fe20008000021 */
[----:B------:R-:W-:Y:S03]  /*4c90*/  IMAD.U32 R8, RZ, RZ, UR9 ;  /* 0x00000009ff087e24 */ /* 0x000fe6000f8e00ff */
[----:B------:R-:W-:Y:S02]  /*4ca0*/  @!P4 R2UR UR15, R9 ;  /* 0x00000000090fc2ca */ /* 0x000fe400000e0000 */
[----:B------:R-:W-:Y:S02]  /*4cb0*/  @!P4 R2UR UR14, R8 ;  /* 0x00000000080ec2ca */ /* 0x000fe400000e0000 */
[----:B------:R-:W-:Y:S05]  /*4cc0*/  @!P4 IADD3 R8, P0, PT, R30, 0x580, RZ ;  /* 0x000005801e08c810 */ /* 0x000fea0007f1e0ff */
[----:B------:R-:W-:Y:S06]  /*4cd0*/  @!P4 IMAD.X R2, RZ, RZ, R31, P0 ;  /* 0x000000ffff02c224 */ /* 0x000fec00000e061f */
[----:B------:R1:W-:Y:S01]  /*4ce0*/  @!UP1 UTMALDG.3D [UR32], [UR14], desc[UR10] ;  /* 0x00000a200e0095b4 */ /* 0x0003e20008011000 */
[----:B------:R1:W-:Y:S01]  /*4cf0*/  @!P4 SYNCS.ARRIVE.TRANS64.RED.A0TR RZ, [UR7+0x80], R0 ;  /* 0x00008000ffffc9a7 */ /* 0x0003e20008300407 */
[----:B------:R-:W-:Y:S01]  /*4d00*/  SYNCS.ARRIVE.TRANS64.RED.A1T0 RZ, [UR8], RZ ;  /* 0x000000ffffff79a7 */ /* 0x000fe20008100408 */
[----:B------:R-:W2:Y:S02]  /*4d10*/  SYNCS.PHASECHK.TRANS64.TRYWAIT P2, [UR7+0xa8], R22 ;  /* 0x0000a816ff0075a7 */ /* 0x000ea40008041107 */
[----:B-12---:R-:W-:Y:S05]  /*4d20*/  @!P2 BRA `(.L_x_97) ;  /* 0x000000600084a947 */ /* 0x006fea0003800000 */
.L_x_276:
[----:B------:R-:W-:Y:S01]  /*4d30*/  @!P4 R2UR UR8, R2 ;  /* 0x000000000208c2ca */ /* 0x000fe200000e0000 */
[----:B------:R-:W-:Y:S01]  /*4d40*/  VOTEU.ALL UP1, P4 ;  /* 0x0000000000ff7886 */ /* 0x000fe20002020000 */
[----:B------:R-:W-:Y:S01]  /*4d50*/  @!P4 R2UR UR9, R8 ;  /* 0x000000000809c2ca */ /* 0x000fe200000e0000 */
[----:B-1----:R-:W-:Y:S01]  /*4d60*/  @!P4 IMAD.MOV.U32 R0, RZ, RZ, 0x2000 ;  /* 0x00002000ff00c424 */ /* 0x002fe200078e00ff */
[----:B------:R-:W-:Y:S01]  /*4d70*/  UMOV UR10, 0x0 ;  /* 0x00000000000a7882 */ /* 0x000fe20000000000 */
[----:B------:R-:W-:Y:S01]  /*4d80*/  UMOV UR11, 0x10000000 ;  /* 0x10000000000b7882 */ /* 0x000fe20000000000 */
[----:B------:R-:W-:Y:S02]  /*4d90*/  @!UP1 UIADD3 UR26, UPT, UPT, UR34, 0x20, URZ ;  /* 0x00000020221a9890 */ /* 0x000fe4000fffe0ff */
[----:B------:R-:W-:Y:S01]  /*4da0*/  @!UP1 UIADD3 UR24, UPT, UPT, UR7, 0x2200, URZ ;  /* 0x0000220007189890 */ /* 0x000fe2000fffe0ff */
[----:B------:R-:W-:Y:S01]  /*4db0*/  VOTEU.ALL UP1, P4 ;  /* 0x0000000000ff7886 */ /* 0x000fe20002020000 */
[----:B------:R-:W-:Y:S01]  /*4dc0*/  UMOV UR27, UR35 ;  /* 0x00000023001b7c82 */ /* 0x000fe20008000000 */
[----:B------:R-:W-:Y:S02]  /*4dd0*/  UMOV UR28, UR36 ;  /* 0x00000024001c7c82 */ /* 0x000fe40008000000 */
        /* <DEDUP_REMOVED lines=12> */
.L_x_278:
[----:B------:R-:W2:Y:S01]  /*4ea0*/  LDC.64 R12, c[0x0][0xb18] ;  /* 0x0002c600ff0c7b82 */ /* 0x000ea20000000a00 */
[----:B------:R-:W-:Y:S01]  /*4eb0*/  @!P4 R2UR UR8, R2 ;  /* 0x000000000208c2ca */ /* 0x000fe200000e0000 */
[----:B------:R-:W-:Y:S01]  /*4ec0*/  VOTEU.ALL UP1, P4 ;  /* 0x0000000000ff7886 */ /* 0x000fe20002020000 */
[----:B------:R-:W-:Y:S01]  /*4ed0*/  @!P4 R2UR UR9, R8 ;  /* 0x000000000809c2ca */ /* 0x000fe200000e0000 */
[----:B-1----:R-:W-:Y:S01]  /*4ee0*/  @!P4 IMAD.MOV.U32 R0, RZ, RZ, 0x2000 ;  /* 0x00002000ff00c424 */ /* 0x002fe200078e00ff */
[----:B------:R-:W-:Y:S03]  /*4ef0*/  UMOV UR10, 0x0 ;  /* 0x00000000000a7882 */ /* 0x000fe60000000000 */
[----:B------:R-:W1:Y:S01]  /*4f00*/  @!P1 LDC R2, c[0x0][0xb0c] ;  /* 0x0002c300ff029b82 */ /* 0x000e620000000800 */
[----:B------:R-:W-:Y:S01]  /*4f10*/  @!UP1 UIADD3 UR18, UPT, UPT, UR34, 0x40, URZ ;  /* 0x0000004022129890 */ /* 0x000fe2000fffe0ff */
[----:B------:R-:W-:Y:S01]  /*4f20*/  @P3 SHF.R.U32.HI R26, RZ, 0x10, R17 ;  /* 0x00000010ff1a3819 */ /* 0x000fe20000011611 */
[----:B------:R-:W-:Y:S01]  /*4f30*/  @!UP1 UIADD3 UR16, UPT, UPT, UR7, 0x4200, URZ ;  /* 0x0000420007109890 */ /* 0x000fe2000fffe0ff */
[----:B------:R-:W-:Y:S01]  /*4f40*/  VIADD R28, R28, 0x1 ;  /* 0x000000011c1c7836 */ /* 0x000fe20000000000 */
[----:B------:R-:W-:Y:S01]  /*4f50*/  VOTEU.ALL UP1, P4 ;  /* 0x0000000000ff7886 */ /* 0x000fe20002020000 */
[----:B------:R-:W-:Y:S01]  /*4f60*/  UMOV UR11, 0x10000000 ;  /* 0x10000000000b7882 */ /* 0x000fe20000000000 */
[----:B------:R-:W-:Y:S01]  /*4f70*/  UMOV UR19, UR35 ;  /* 0x0000002300137c82 */ /* 0x000fe20008000000 */
[----:B------:R-:W-:Y:S01]  /*4f80*/  IMAD.U32 R9, RZ, RZ, UR8 ;  /* 0x00000008ff097e24 */ /* 0x000fe2000f8e00ff */
[----:B------:R-:W-:Y:S01]  /*4f90*/  UMOV UR20, UR36 ;  /* 0x0000002400147c82 */ /* 0x000fe20008000000 */
[----:B------:R-:W-:Y:S01]  /*4fa0*/  IMAD.U32 R8, RZ, RZ, UR9 ;  /* 0x00000009ff087e24 */ /* 0x000fe2000f8e00ff */
[----:B------:R-:W-:Y:S02]  /*4fb0*/  UPRMT UR8, UR37, 0x654, UR17 ;  /* 0x0000065425087896 */ /* 0x000fe40008000011 */
[----:B------:R-:W-:Y:S02]  /*4fc0*/  @!P4 R2UR UR15, R9 ;  /* 0x00000000090fc2ca */ /* 0x000fe400000e0000 */
[----:B------:R-:W-:Y:S02]  /*4fd0*/  @!P4 R2UR UR14, R8 ;  /* 0x00000000080ec2ca */ /* 0x000fe400000e0000 */
[----:B------:R-:W4:Y:S11]  /*4fe0*/  LDC.64 R8, c[0x0][0xb10] ;  /* 0x0002c400ff087b82 */ /* 0x000f360000000a00 */
[----:B------:R1:W-:Y:S01]  /*4ff0*/  @!UP1 UTMALDG.3D [UR16], [UR14], desc[UR10] ;  /* 0x00000a100e0095b4 */ /* 0x0003e20008011000 */
[----:B------:R5:W-:Y:S01]  /*5000*/  @!P4 SYNCS.ARRIVE.TRANS64.RED.A0TR RZ, [UR7+0x90], R0 ;  /* 0x00009000ffffc9a7 */ /* 0x000be20008300407 */
[C---:B----4-:R-:W-:Y:S01]  /*5010*/  @!P1 IMAD.HI.U32 R8, R11.reuse, R8, RZ ;  /* 0x000000080b089227 */ /* 0x050fe200078e00ff */
[----:B--2---:R-:W-:Y:S02]  /*5020*/  @!P1 ISETP.NE.AND P0, PT, R12, 0x1, PT ;  /* 0x000000010c00980c */ /* 0x004fe40003f05270 */
[----:B-1----:R-:W-:Y:S01]  /*5030*/  @!P1 ISETP.NE.AND P2, PT, R2, 0x1, PT ;  /* 0x000000010200980c */ /* 0x002fe20003f45270 */
[----:B------:R-:W-:Y:S01]  /*5040*/  SYNCS.ARRIVE.TRANS64.RED.A1T0 RZ, [UR8], RZ ;  /* 0x000000ffffff79a7 */ /* 0x000fe20008100408 */
[C---:B------:R-:W-:Y:S01]  /*5050*/  @!P1 IMAD.HI.U32 R13, R10.reuse, R13, RZ ;  /* 0x0000000d0a0d9227 */ /* 0x040fe200078e00ff */
[----:B------:R-:W-:Y:S04]  /*5060*/  @!P1 SHF.R.U32.HI R8, RZ, R9, R8 ;  /* 0x00000009ff089219 */ /* 0x000fe80000011608 */
[----:B------:R-:W-:Y:S01]  /*5070*/  @!P1 SEL R8, R11, R8, !P2 ;  /* 0x000000080b089207 */ /* 0x000fe20005000000 */
[----:B------:R-:W1:Y:S01]  /*5080*/  SYNCS.PHASECHK.TRANS64.TRYWAIT P5, [UR7+0xb8], R22 ;  /* 0x0000b816ff0075a7 */ /* 0x000e6200080a1107 */
[----:B-----5:R-:W2:Y:S02]  /*5090*/  @!P1 LDC R0, c[0x0][0xb20] ;  /* 0x0002c800ff009b82 */ /* 0x020ea40000000800 */
[----:B--2---:R-:W-:Y:S04]  /*50a0*/  @!P1 SHF.R.U32.HI R0, RZ, R0, R13 ;  /* 0x00000000ff009219 */ /* 0x004fe8000001160d */
[----:B------:R-:W-:Y:S05]  /*50b0*/  @!P1 SEL R9, R10, R0, !P0 ;  /* 0x000000000a099207 */ /* 0x000fea0004000000 */
[----:B------:R-:W-:Y:S02]  /*50c0*/  @!P1 IMAD.IADD R0, R9, 0x1, -R8 ;  /* 0x0000000109009824 */ /* 0x000fe400078e0a08 */
[----:B------:R-:W-:Y:S02]  /*50d0*/  @!P1 IMAD.IADD R8, R8, 0x1, -R9 ;  /* 0x0000000108089824 */ /* 0x000fe400078e0a09 */
[----:B------:R-:W-:Y:S02]  /*50e0*/  @!P1 IMAD R11, R0, R2, R11 ;  /* 0x00000002000b9224 */ /* 0x000fe400078e020b */
[----:B------:R-:W-:Y:S01]  /*50f0*/  @!P1 IMAD R10, R8, R12, R10 ;  /* 0x0000000c080a9224 */ /* 0x000fe200078e020a */
[----:B-1----:R-:W-:Y:S06]  /*5100*/  @!P5 BRA `(.L_x_99) ;  /* 0x0000005c00bcd947 */ /* 0x002fec0003800000 */
.L_x_280:
[----:B------:R-:W-:Y:S01]  /*5110*/  @!P4 IADD3 R2, P0, PT, R30, 0x580, RZ ;  /* 0x000005801e02c810 */ /* 0x000fe20007f1e0ff */
[----:B------:R-:W-:Y:S01]  /*5120*/  VOTEU.ALL UP1, P4 ;  /* 0x0000000000ff7886 */ /* 0x000fe20002020000 */
[----:B------:R-:W-:Y:S01]  /*5130*/  UMOV UR18, 0x0 ;  /* 0x0000000000127882 */ /* 0x000fe20000000000 */
[----:B------:R-:W-:Y:S01]  /*5140*/  UMOV UR19, 0x10000000 ;  /* 0x1000000000137882 */ /* 0x000fe20000000000 */
[----:B------:R-:W-:Y:S01]  /*5150*/  @!P4 R2UR UR9, R2 ;  /* 0x000000000209c2ca */ /* 0x000fe200000e0000 */
[----:B-1----:R-:W-:Y:S01]  /*5160*/  @!P4 IMAD.X R0, RZ, RZ, R31, P0 ;  /* 0x000000ffff00c224 */ /* 0x002fe200000e061f */
[----:B------:R-:W-:Y:S01]  /*5170*/  @!UP1 UIADD3 UR10, UPT, UPT, UR34, 0x60, URZ ;  /* 0x00000060220a9890 */ /* 0x000fe2000fffe0ff */
[----:B------:R-:W-:Y:S01]  /*5180*/  ISETP.NE.AND P0, PT, R28, 0x2, PT ;  /* 0x000000021c00780c */ /* 0x000fe20003f05270 */
[----:B------:R-:W-:Y:S01]  /*5190*/  UMOV UR11, UR35 ;  /* 0x00000023000b7c82 */ /* 0x000fe20008000000 */
[----:B------:R-:W-:Y:S01]  /*51a0*/  UMOV UR12, UR36 ;  /* 0x00000024000c7c82 */ /* 0x000fe20008000000 */
[----:B------:R-:W-:Y:S01]  /*51b0*/  @!P4 R2UR UR8, R0 ;  /* 0x000000000008c2ca */ /* 0x000fe200000e0000 */
[----:B------:R-:W-:Y:S01]  /*51c0*/  IMAD.IADD R23, R10, 0x1, R83 ;  /* 0x000000010a177824 */ /* 0x000fe200078e0253 */
[----:B------:R-:W-:Y:S01]  /*51d0*/  @P3 R2UR UR36, R26 ;  /* 0x000000001a2432ca */ /* 0x000fe200000e0000 */
[----:B------:R-:W-:Y:S01]  /*51e0*/  IMAD.IADD R22, R11, 0x1, R100 ;  /* 0x000000010b167824 */ /* 0x000fe200078e0264 */
[----:B------:R-:W-:Y:S02]  /*51f0*/  SEL R0, RZ, 0x1, P0 ;  /* 0x00000001ff007807 */ /* 0x000fe40000000000 */
[----:B------:R-:W-:Y:S01]  /*5200*/  LOP3.LUT R29, R29, 0x1, RZ, 0x3c, !PT ;  /* 0x000000011d1d7812 */ /* 0x000fe200078e3cff */
[----:B------:R-:W-:Y:S01]  /*5210*/  IMAD.U32 R8, RZ, RZ, UR9 ;  /* 0x00000009ff087e24 */ /* 0x000fe2000f8e00ff */
[----:B------:R-:W-:Y:S01]  /*5220*/  @!UP1 UIADD3 UR9, UPT, UPT, UR7, 0x98, URZ ;  /* 0x0000009807099890 */ /* 0x000fe2000fffe0ff */
[----:B------:R-:W-:Y:S02]  /*5230*/  LOP3.LUT R27, R27, R0, RZ, 0x3c, !PT ;  /* 0x000000001b1b7212 */ /* 0x000fe400078e3cff */
[----:B------:R-:W-:Y:S02]  /*5240*/  SEL R28, R28, RZ, P0 ;  /* 0x000000ff1c1c7207 */ /* 0x000fe40000000000 */
[----:B------:R-:W-:Y:S01]  /*5250*/  IMAD.U32 R9, RZ, RZ, UR8 ;  /* 0x00000008ff097e24 */ /* 0x000fe2000f8e00ff */
[----:B------:R-:W-:Y:S01]  /*5260*/  @!P4 R2UR UR14, R8 ;  /* 0x00000000080ec2ca */ /* 0x000fe200000e0000 */
[----:B------:R-:W-:Y:S01]  /*5270*/  @!UP1 UIADD3 UR8, UPT, UPT, UR7, 0x6200, URZ ;  /* 0x0000620007089890 */ /* 0x000fe2000fffe0ff */
[----:B------:R-:W-:Y:S02]  /*5280*/  VOTEU.ALL UP1, P4 ;  /* 0x0000000000ff7886 */ /* 0x000fe40002020000 */
[----:B------:R-:W-:Y:S11]  /*5290*/  @!P4 R2UR UR15, R9 ;  /* 0x00000000090fc2ca */ /* 0x000ff600000e0000 */
[----:B------:R-:W-:Y:S02]  /*52a0*/  @!UPT UIADD3 URZ, UPT, UPT, URZ, URZ, URZ ;  /* 0x000000fffffff290 */ /* 0x000fe4000fffe0ff */
[----:B------:R2:W-:Y:S01]  /*52b0*/  @!UP1 UTMALDG.3D [UR8], [UR14], desc[UR18] ;  /* 0x000012080e0095b4 */ /* 0x0005e20008011000 */
[----:B------:R2:W-:Y:S01]  /*52c0*/  @!P4 SYNCS.ARRIVE.TRANS64.RED.A0TR RZ, [UR7+0x98], R25 ;  /* 0x00009819ffffc9a7 */ /* 0x0005e20008300407 */
[----:B------:R-:W-:Y:S01]  /*52d0*/  UPLOP3.LUT UP1, UPT, UPT, UPT, UPT, 0x80, 0x8 ;  /* 0x000000000008789c */ /* 0x000fe20003f2f070 */
[----:B------:R-:W-:Y:S01]  /*52e0*/  SYNCS.ARRIVE.TRANS64.RED.A1T0 RZ, [UR13], RZ ;  /* 0x000000ffffff79a7 */ /* 0x000fe2000810040d */
[----:B------:R-:W-:Y:S09]  /*52f0*/  @P3 BRA `(.L_x_100) ;  /* 0xfffffff000a03947 */ /* 0x000ff2000383ffff */
[----:B------:R-:W-:-:S04]  /*5300*/  SHF.L.U32 R2, R29, 0x1f, RZ ;  /* 0x0000001f1d027819 */ /* 0x000fc800000006ff */
[----:B------:R-:W1:Y:S02]  /*5310*/  SYNCS.PHASECHK.TRANS64.TRYWAIT P0, [UR7+0xa0], R2 ;  /* 0x0000a002ff0075a7 */ /* 0x000e640008001107 */
[----:B-1----:R-:W-:Y:S05]  /*5320*/  @!P0 BRA `(.L_x_101) ;  /* 0x0000005c004c8947 */ /* 0x002fea0003800000 */
.L_x_282:
[----:B------:R-:W4:Y:S02]  /*5330*/  SYNCS.PHASECHK.TRANS64.TRYWAIT P0, [UR7+0xa8], R2 ;  /* 0x0000a802ff0075a7 */ /* 0x000f240008001107 */
[----:B----4-:R-:W-:Y:S05]  /*5340*/  @!P0 BRA `(.L_x_102) ;  /* 0x0000005c005c8947 */ /* 0x010fea0003800000 */
.L_x_284:
[----:B------:R-:W4:Y:S02]  /*5350*/  SYNCS.PHASECHK.TRANS64.TRYWAIT P0, [UR7+0xb0], R2 ;  /* 0x0000b002ff0075a7 */ /* 0x000f240008001107 */
[----:B----4-:R-:W-:Y:S05]  /*5360*/  @!P0 BRA `(.L_x_103) ;  /* 0x0000005c006c8947 */ /* 0x010fea0003800000 */
.L_x_286:
[----:B-1----:R-:W-:-:S07]  /*5370*/  MOV R0, UR7 ;  /* 0x0000000700007c02 */ /* 0x002fce0008000f00 */
.L_x_104:
[----:B-1----:R-:W-:-:S04]  /*5380*/  SHF.L.U32 R2, R29, 0x1f, RZ ;  /* 0x0000001f1d027819 */ /* 0x002fc800000006ff */
[----:B------:R1:W4:Y:S03]  /*5390*/  SYNCS.PHASECHK.TRANS64.TRYWAIT P0, [R0+URZ+0xb8], R2 ;  /* 0x0000b802000075a7 */ /* 0x00032600080011ff */
[----:B----4-:R-:W-:Y:S05]  /*53a0*/  @!P0 NANOSLEEP.SYNCS 0x989680 ;  /* 0x009896800000895d */ /* 0x010fea0003900000 */
[----:B------:R-:W4:Y:S02]  /*53b0*/  @!P0 SYNCS.PHASECHK.TRANS64 P0, [R0+URZ+0xb8], R2 ;  /* 0x0000b802000085a7 */ /* 0x000f2400080010ff */
[----:B--2-4-:R-:W-:Y:S05]  /*53c0*/  @P0 EXIT ;  /* 0x000000000000094d */ /* 0x014fea0003800000 */
[----:B------:R-:W-:Y:S05]  /*53d0*/  BRA `(.L_x_104) ;  /* 0xfffffffc00e87947 */ /* 0x000fea000383ffff */
.L_x_89:
[----:B------:R-:W-:-:S06]  /*53e0*/  UISETP.GE.AND UP1, UPT, UR10, 0x4, UPT ;  /* 0x000000040a00788c */ /* 0x000fcc000bf26270 */
[----:B------:R-:W-:-:S13]  /*53f0*/  PLOP3.LUT P0, PT, PT, PT, UP1, 0x80, 0x8 ;  /* 0x000000000008781c */ /* 0x000fda0003f0f018 */
[----:B------:R-:W-:Y:S05]  /*5400*/  @!P0 EXIT ;  /* 0x000000000000894d */ /* 0x000fea0003800000 */
[----:B------:R-:W-:Y:S01]  /*5410*/  BAR.SYNC.DEFER_BLOCKING 0x6, 0xa0 ;  /* 0x0182800000007b1d */ /* 0x000fe20000010000 */
[C---:B------:R-:W-:Y:S01]  /*5420*/  IMAD.SHL.U32 R2, R121.reuse, 0x20, RZ ;  /* 0x0000002079027824 */ /* 0x040fe200078e00ff */
[C---:B------:R-:W-:Y:S01]  /*5430*/  LOP3.LUT R123, R121.reuse, 0x60, RZ, 0xc0, !PT ;  /* 0x00000060797b7812 */ /* 0x040fe200078ec0ff */
[C---:B------:R-:W-:Y:S01]  /*5440*/  IMAD.SHL.U32 R120, R121.reuse, 0x4, RZ ;  /* 0x0000000479787824 */ /* 0x040fe200078e00ff */
[C---:B------:R-:W-:Y:S01]  /*5450*/  LOP3.LUT R122, R121.reuse, 0x2, RZ, 0xc0, !PT ;  /* 0x00000002797a7812 */ /* 0x040fe200078ec0ff */
[----:B------:R-:W-:Y:S01]  /*5460*/  IMAD.U32 R41, R121, 0x10000, RZ ;  /* 0x0001000079297824 */ /* 0x000fe200078e00ff */
[----:B------:R-:W-:Y:S02]  /*5470*/  UMOV UR41, 0x400 ;  /* 0x0000040000297882 */ /* 0x000fe40000000000 */
[----:B------:R-:W1:Y:S01]  /*5480*/  LDC R108, c[0x0][0x370] ;  /* 0x0000dc00ff6c7b82 */ /* 0x000e620000000800 */
[----:B------:R-:W-:Y:S01]  /*5490*/  ULEA UR41, UR37, UR41, 0x18 ;  /* 0x0000002925297291 */ /* 0x000fe2000f8ec0ff */
[----:B------:R-:W-:Y:S01]  /*54a0*/  LOP3.LUT R3, R2, 0xc0, RZ, 0xc0, !PT ;  /* 0x000000c002037812 */ /* 0x000fe200078ec0ff */
[----:B------:R-:W-:Y:S01]  /*54b0*/  IMAD.MOV.U32 R40, RZ, RZ, RZ ;  /* 0x000000ffff287224 */ /* 0x000fe200078e00ff */
[----:B------:R-:W-:Y:S01]  /*54c0*/  LOP3.LUT R41, R41, 0x600000, RZ, 0xc0, !PT ;  /* 0x0060000029297812 */ /* 0x000fe200078ec0ff */
[----:B------:R-:W-:Y:S01]  /*54d0*/  UIADD3 UR40, UPT, UPT, UR41, 0x200, URZ ;  /* 0x0000020029287890 */ /* 0x000fe2000fffe0ff */
[----:B------:R-:W-:Y:S01]  /*54e0*/  LOP3.LUT R120, R3, 0x18, R120, 0xf8, !PT ;  /* 0x0000001803787812 */ /* 0x000fe200078ef878 */
[----:B------:R-:W-:Y:S01]  /*54f0*/  IMAD.MOV.U32 R118, RZ, RZ, RZ ;  /* 0x000000ffff767224 */ /* 0x000fe200078e00ff */
[----:B------:R-:W2:Y:S01]  /*5500*/  LDC R107, c[0x0][0x374] ;  /* 0x0000dd00ff6b7b82 */ /* 0x000ea20000000800 */
[----:B------:R-:W-:Y:S01]  /*5510*/  LOP3.LUT R121, R121, 0x4, RZ, 0xc0, !PT ;  /* 0x0000000479797812 */ /* 0x000fe200078ec0ff */
[----:B------:R-:W-:Y:S01]  /*5520*/  IMAD.MOV.U32 R106, RZ, RZ, RZ ;  /* 0x000000ffff6a7224 */ /* 0x000fe200078e00ff */
[----:B------:R-:W-:-:S02]  /*5530*/  LOP3.LUT R120, R120, 0xf20, R2, 0xf8, !PT ;  /* 0x00000f2078787812 */ /* 0x000fc400078ef802 */
[----:B------:R-:W-:Y:S02]  /*5540*/  CS2R R116, SRZ ;  /* 0x0000000000747805 */ /* 0x000fe4000001ff00 */
[----:B------:R-:W-:Y:S01]  /*5550*/  IADD3 R119, PT, PT, -R121, 0x2, RZ ;  /* 0x0000000279777810 */ /* 0x000fe20007ffe1ff */
[----:B------:R-:W3:Y:S01]  /*5560*/  LDCU.64 UR46, c[0x0][0x348] ;  /* 0x00006900ff2e77ac */ /* 0x000ee20008000a00 */
[----:B------:R-:W-:Y:S01]  /*5570*/  LEA R120, R120, UR40, 0x1 ;  /* 0x0000002878787c11 */ /* 0x000fe2000f8e08ff */
[----:B------:R-:W4:Y:S01]  /*5580*/  LDS R0, [UR41+0x180] ;  /* 0x00018029ff007984 */ /* 0x000f220008000800 */
[----:B------:R-:W-:Y:S01]  /*5590*/  UMOV UR44, 0x1 ;  /* 0x00000001002c7882 */ /* 0x000fe20000000000 */
[----:B------:R-:W-:Y:S01]  /*55a0*/  UMOV UR43, URZ ;  /* 0x000000ff002b7c82 */ /* 0x000fe20008000000 */
[----:B------:R-:W-:Y:S01]  /*55b0*/  UMOV UR42, URZ ;  /* 0x000000ff002a7c82 */ /* 0x000fe20008000000 */
[----:B-1234-:R-:W-:-:S07]  /*55c0*/  IMAD.IADD R41, R0, 0x1, R41 ;  /* 0x0000000100297824 */ /* 0x01efce00078e0229 */
.L_x_228:
[C---:B------:R-:W-:Y:S02]  /*55d0*/  LEA R0, R106.reuse, UR41, 0x3 ;  /* 0x000000296a007c11 */ /* 0x040fe4000f8e18ff */
[----:B------:R-:W-:Y:S02]  /*55e0*/  SHF.L.U32 R2, R117, 0x1f, RZ ;  /* 0x0000001f75027819 */ /* 0x000fe400000006ff */
[----:B------:R-:W-:Y:S02]  /*55f0*/  LEA R8, R106, UR41, 0x4 ;  /* 0x000000296a087c11 */ /* 0x000fe4000f8e20ff */
[----:B------:R-:W1:Y:S02]  /*5600*/  SYNCS.PHASECHK.TRANS64.TRYWAIT P0, [R0+URZ+0xd0], R2 ;  /* 0x0000d002000075a7 */ /* 0x000e6400080011ff */
[----:B-1----:R-:W-:Y:S05]  /*5610*/  @!P0 BRA `(.L_x_105) ;  /* 0x0000005800d88947 */ /* 0x002fea0003800000 */
.L_x_287:
        /* <DEDUP_REMOVED lines=11> */
[----:B--2---:R-:W-:-:S04]  /*56d0*/  LOP3.LUT P3, RZ, R10, 0x1, RZ, 0xc0, !PT ;  /* 0x000000010aff7812 */ /* 0x004fc8000786c0ff */
[----:B------:R-:W-:-:S09]  /*56e0*/  P2R R126, PR, RZ, 0x8 ;  /* 0x00000008ff7e7803 */ /* 0x000fd20000000000 */
[----:B------:R-:W-:Y:S02]  /*56f0*/  @P3 MOV R114, R8 ;  /* 0x0000000800723202 */ /* 0x000fe40000000f00 */
[----:B------:R-:W-:Y:S01]  /*5700*/  @P3 LOP3.LUT R113, R9, 0xffff, RZ, 0xc0, !PT ;  /* 0x0000ffff09713812 */ /* 0x000fe200078ec0ff */
[----:B-1----:R-:W-:Y:S06]  /*5710*/  @!P0 BRA `(.L_x_106) ;  /* 0x0000000000b88947 */ /* 0x002fec0003800000 */
[----:B------:R-:W1:Y:S01]  /*5720*/  LDC.64 R4, c[0x0][0xb18] ;  /* 0x0002c600ff047b82 */ /* 0x000e620000000a00 */
[----:B------:R-:W-:-:S07]  /*5730*/  ISETP.NE.AND P0, PT, R36, 0x1, PT ;  /* 0x000000012400780c */ /* 0x000fce0003f05270 */
[----:B------:R-:W2:Y:S08]  /*5740*/  LDC.64 R6, c[0x0][0xb10] ;  /* 0x0002c400ff067b82 */ /* 0x000eb00000000a00 */
[----:B------:R-:W3:Y:S08]  /*5750*/  LDC R0, c[0x0][0xb20] ;  /* 0x0002c800ff007b82 */ /* 0x000ef00000000800 */
[----:B------:R-:W4:Y:S01]  /*5760*/  LDC R12, c[0x0][0xb0c] ;  /* 0x0002c300ff0c7b82 */ /* 0x000f220000000800 */
[----:B-1----:R-:W-:Y:S01]  /*5770*/  IMAD.HI.U32 R14, R107, R5, RZ ;  /* 0x000000056b0e7227 */ /* 0x002fe200078e00ff */
[----:B------:R-:W-:-:S03]  /*5780*/  ISETP.NE.AND P1, PT, R4, 0x1, PT ;  /* 0x000000010400780c */ /* 0x000fc60003f25270 */
[----:B------:R-:W-:-:S03]  /*5790*/  IMAD.HI.U32 R5, R113, R5, RZ ;  /* 0x0000000571057227 */ /* 0x000fc600078e00ff */
[----:B------:R-:W1:Y:S01]  /*57a0*/  LDC.64 R2, c[0x0][0xb28] ;  /* 0x0002ca00ff027b82 */ /* 0x000e620000000a00 */
[----:B--2---:R-:W-:-:S04]  /*57b0*/  IMAD.HI.U32 R15, R108, R6, RZ ;  /* 0x000000066c0f7227 */ /* 0x004fc800078e00ff */
[----:B------:R-:W-:Y:S01]  /*57c0*/  IMAD.HI.U32 R16, R114, R6, RZ ;  /* 0x0000000672107227 */ /* 0x000fe200078e00ff */
[-C--:B------:R-:W-:Y:S02]  /*57d0*/  SHF.R.U32.HI R15, RZ, R7.reuse, R15 ;  /* 0x00000007ff0f7219 */ /* 0x080fe4000001160f */
[-C--:B---3--:R-:W-:Y:S02]  /*57e0*/  SHF.R.U32.HI R14, RZ, R0.reuse, R14 ;  /* 0x00000000ff0e7219 */ /* 0x088fe4000001160e */
[----:B------:R-:W-:Y:S02]  /*57f0*/  SHF.R.U32.HI R5, RZ, R0, R5 ;  /* 0x00000000ff057219 */ /* 0x000fe40000011605 */
[----:B------:R-:W-:Y:S02]  /*5800*/  SEL R14, R107, R14, !P1 ;  /* 0x0000000e6b0e7207 */ /* 0x000fe40004800000 */
[----:B------:R-:W-:Y:S02]  /*5810*/  SHF.R.U32.HI R16, RZ, R7, R16 ;  /* 0x00000007ff107219 */ /* 0x000fe40000011610 */
[----:B----4-:R-:W-:-:S02]  /*5820*/  ISETP.NE.AND P2, PT, R12, 0x1, PT ;  /* 0x000000010c00780c */ /* 0x010fc40003f45270 */
[----:B------:R-:W-:Y:S02]  /*5830*/  SEL R5, R113, R5, !P1 ;  /* 0x0000000571057207 */ /* 0x000fe40004800000 */
[----:B------:R-:W-:Y:S02]  /*5840*/  SEL R15, R108, R15, !P2 ;  /* 0x0000000f6c0f7207 */ /* 0x000fe40005000000 */
[----:B------:R-:W-:Y:S01]  /*5850*/  SEL R16, R114, R16, !P2 ;  /* 0x0000001072107207 */ /* 0x000fe20005000000 */
[----:B-1----:R-:W-:-:S04]  /*5860*/  IMAD.HI.U32 R13, R14, R2, RZ ;  /* 0x000000020e0d7227 */ /* 0x002fc800078e00ff */
        /* <DEDUP_REMOVED lines=25> */
.L_x_106:
[----:B------:R-:W1:Y:S02]  /*5a00*/  LDCU UR4, c[0x0][0xb30] ;  /* 0x00016600ff0477ac */ /* 0x000e640008000800 */
[----:B-1----:R-:W-:-:S09]  /*5a10*/  UISETP.NE.AND UP0, UPT, UR4, 0x1, UPT ;  /* 0x000000010400788c */ /* 0x002fd2000bf05270 */
        /* <DEDUP_REMOVED lines=17> */
.L_x_107:
[----:B------:R-:W-:Y:S01]  /*5b30*/  ULOP3.LUT UP0, URZ, UR40, 0x1b0, URZ, 0xc0, !UPT ;  /* 0x000001b028ff7892 */ /* 0x000fe2000f80c0ff */
[----:B------:R-:W-:Y:S02]  /*5b40*/  IADD3 R106, PT, PT, R106, 0x1, RZ ;  /* 0x000000016a6a7810 */ /* 0x000fe40007ffe0ff */
[----:B------:R-:W-:-:S06]  /*5b50*/  @P3 SHF.R.U32.HI R115, RZ, 0x10, R9 ;  /* 0x00000010ff733819 */ /* 0x000fcc0000011609 */
[----:B------:R-:W-:Y:S05]  /*5b60*/  BRA.U !UP0, `(.L_x_108) ;  /* 0x00000001087c7547 */ /* 0x000fea000b800000 */
[----:B------:R-:W-:Y:S01]  /*5b70*/  MOV R2, 0x0 ;  /* 0x0000000000027802 */ /* 0x000fe20000000f00 */
[----:B------:R-:W1:Y:S01]  /*5b80*/  LDCU.64 UR8, c[0x4][0x80] ;  /* 0x01001000ff0877ac */ /* 0x000e620008000a00 */
[----:B------:R-:W-:Y:S02]  /*5b90*/  HFMA2 R12, -RZ, RZ, 0, 5.9604644775390625e-08 ;  /* 0x00000001ff0c7431 */ /* 0x000fe400000001ff */
[----:B------:R-:W-:Y:S01]  /*5ba0*/  IMAD.MOV.U32 R8, RZ, RZ, 0x70 ;  /* 0x00000070ff087424 */ /* 0x000fe200078e00ff */
[----:B------:R2:W3:Y:S01]  /*5bb0*/  LDC.64 R14, c[0x4][R2] ;  /* 0x01000000020e7b82 */ /* 0x0004e20000000a00 */
[----:B------:R-:W4:Y:S01]  /*5bc0*/  LDCU.64 UR6, c[0x4][0x88] ;  /* 0x01001100ff0677ac */ /* 0x000f220008000a00 */
[----:B------:R-:W-:Y:S01]  /*5bd0*/  IMAD.MOV.U32 R13, RZ, RZ, RZ ;  /* 0x000000ffff0d7224 */ /* 0x000fe200078e00ff */
[----:B------:R-:W2:Y:S01]  /*5be0*/  LDCU.64 UR4, c[0x4][0x8] ;  /* 0x01000100ff0477ac */ /* 0x000ea20008000a00 */
[----:B-1----:R-:W-:Y:S01]  /*5bf0*/  IMAD.U32 R4, RZ, RZ, UR8 ;  /* 0x00000008ff047e24 */ /* 0x002fe2000f8e00ff */
[----:B------:R-:W-:Y:S01]  /*5c00*/  MOV R5, UR9 ;  /* 0x0000000900057c02 */ /* 0x000fe20008000f00 */
[----:B----4-:R-:W-:Y:S01]  /*5c10*/  IMAD.U32 R6, RZ, RZ, UR6 ;  /* 0x00000006ff067e24 */ /* 0x010fe2000f8e00ff */
[----:B------:R-:W-:Y:S01]  /*5c20*/  MOV R7, UR7 ;  /* 0x0000000700077c02 */ /* 0x000fe20008000f00 */
[----:B--2---:R-:W-:Y:S01]  /*5c30*/  IMAD.U32 R10, RZ, RZ, UR4 ;  /* 0x00000004ff0a7e24 */ /* 0x004fe2000f8e00ff */
[----:B------:R-:W-:-:S02]  /*5c40*/  MOV R11, UR5 ;  /* 0x00000005000b7c02 */ /* 0x000fc40008000f00 */
[----:B------:R-:W-:-:S07]  /*5c50*/  LEPC R20, `(.L_x_109) ;  /* 0x000000001014794e */ /* 0x000fce0000000000 */
[----:B---3-5:R-:W-:Y:S05]  /*5c60*/  CALL.ABS.NOINC R14 ;  /* 0x000000000e007343 */ /* 0x028fea0003c00000 */
.L_x_109:
[----:B------:R-:W1:Y:S01]  /*5c70*/  LDC.64 R2, c[0x4][R2] ;  /* 0x0100000002027b82 */ /* 0x000e620000000a00 */
[----:B------:R-:W2:Y:S01]  /*5c80*/  LDCU.64 UR8, c[0x4][0x80] ;  /* 0x01001000ff0877ac */ /* 0x000ea20008000a00 */
[----:B------:R-:W-:Y:S02]  /*5c90*/  HFMA2 R12, -RZ, RZ, 0, 5.9604644775390625e-08 ;  /* 0x00000001ff0c7431 */ /* 0x000fe400000001ff */
[----:B------:R-:W-:Y:S01]  /*5ca0*/  IMAD.MOV.U32 R8, RZ, RZ, 0x70 ;  /* 0x00000070ff087424 */ /* 0x000fe200078e00ff */
[----:B------:R-:W3:Y:S01]  /*5cb0*/  LDCU.64 UR6, c[0x4][0x88] ;  /* 0x01001100ff0677ac */ /* 0x000ee20008000a00 */
[----:B------:R-:W-:Y:S01]  /*5cc0*/  IMAD.MOV.U32 R13, RZ, RZ, RZ ;  /* 0x000000ffff0d7224 */ /* 0x000fe200078e00ff */
[----:B------:R-:W4:Y:S01]  /*5cd0*/  LDCU.64 UR4, c[0x4][0x8] ;  /* 0x01000100ff0477ac */ /* 0x000f220008000a00 */
[----:B--2---:R-:W-:Y:S02]  /*5ce0*/  MOV R4, UR8 ;  /* 0x0000000800047c02 */ /* 0x004fe40008000f00 */
[----:B------:R-:W-:Y:S01]  /*5cf0*/  MOV R5, UR9 ;  /* 0x0000000900057c02 */ /* 0x000fe20008000f00 */
[----:B---3--:R-:W-:Y:S01]  /*5d00*/  IMAD.U32 R6, RZ, RZ, UR6 ;  /* 0x00000006ff067e24 */ /* 0x008fe2000f8e00ff */
[----:B------:R-:W-:Y:S01]  /*5d10*/  MOV R7, UR7 ;  /* 0x0000000700077c02 */ /* 0x000fe20008000f00 */
[----:B----4-:R-:W-:Y:S01]  /*5d20*/  IMAD.U32 R10, RZ, RZ, UR4 ;  /* 0x00000004ff0a7e24 */ /* 0x010fe2000f8e00ff */
[----:B------:R-:W-:-:S02]  /*5d30*/  MOV R11, UR5 ;  /* 0x00000005000b7c02 */ /* 0x000fc40008000f00 */
[----:B------:R-:W-:-:S07]  /*5d40*/  LEPC R20, `(.L_x_108) ;  /* 0x000000001014794e */ /* 0x000fce0000000000 */
[----:B-1----:R-:W-:Y:S05]  /*5d50*/  CALL.ABS.NOINC R2 ;  /* 0x0000000002007343 */ /* 0x002fea0003c00000 */
.L_x_108:
[----:B------:R-:W1:Y:S01]  /*5d60*/  LDC.64 R2, c[0x0][0x890] ;  /* 0x00022400ff027b82 */ /* 0x000e620000000a00 */
[----:B------:R-:W-:-:S06]  /*5d70*/  ULOP3.LUT UR4, UR44, 0x1, URZ, 0x3c, !UPT ;  /* 0x000000012c047892 */ /* 0x000fcc000f8e3cff */
[----:B------:R-:W-:Y:S01]  /*5d80*/  IMAD.U32 R112, RZ, RZ, UR4 ;  /* 0x00000004ff707e24 */ /* 0x000fe2000f8e00ff */
[----:B-1----:R-:W-:-:S04]  /*5d90*/  ISETP.NE.U32.AND P4, PT, R2, RZ, PT ;  /* 0x000000ff0200720c */ /* 0x002fc80003f85070 */
[----:B------:R-:W-:-:S13]  /*5da0*/  ISETP.NE.AND.EX P4, PT, R3, RZ, PT, P4 ;  /* 0x000000ff0300720c */ /* 0x000fda0003f85340 */
[----:B------:R-:W-:Y:S05]  /*5db0*/  @!P4 BRA `(.L_x_110) ;  /* 0x000000000034c947 */ /* 0x000fea0003800000 */
[----:B------:R-:W1:Y:S02]  /*5dc0*/  LDCU.64 UR4, c[0x0][0x888] ;  /* 0x00011100ff0477ac */ /* 0x000e640008000a00 */
[----:B-1----:R-:W-:-:S04]  /*5dd0*/  UISETP.NE.U32.AND UP0, UPT, UR4, URZ, UPT ;  /* 0x000000ff0400728c */ /* 0x002fc8000bf05070 */
[----:B------:R-:W-:-:S09]  /*5de0*/  UISETP.NE.AND.EX UP0, UPT, UR5, URZ, UPT, UP0 ;  /* 0x000000ff0500728c */ /* 0x000fd2000bf05300 */
[----:B------:R-:W-:Y:S05]  /*5df0*/  BRA.U !UP0, `(.L_x_111) ;  /* 0x0000000108187547 */ /* 0x000fea000b800000 */
[----:B------:R-:W1:Y:S01]  /*5e00*/  LDC.64 R4, c[0x0][0x888] ;  /* 0x00022200ff047b82 */ /* 0x000e620000000a00 */
[----:B------:R-:W-:-:S04]  /*5e10*/  IMAD R0, R2, UR36, RZ ;  /* 0x0000002402007c24 */ /* 0x000fc8000f8e02ff */
[----:B-1----:R-:W-:-:S05]  /*5e20*/  IMAD.WIDE R4, R0, 0x4, R4 ;  /* 0x0000000400047825 */ /* 0x002fca00078e0204 */
[----:B-----5:R1:W5:Y:S01]  /*5e30*/  LDG.E R63, desc[UR38][R4.64] ;  /* 0x00000026043f7981 */ /* 0x020362000c1e1900 */
[----:B------:R-:W-:Y:S01]  /*5e40*/  MOV R101, 0x1 ;  /* 0x0000000100657802 */ /* 0x000fe20000000f00 */
[----:B------:R-:W-:Y:S06]  /*5e50*/  BRA `(.L_x_110) ;  /* 0x00000000000c7947 */ /* 0x000fec0003800000 */
.L_x_111:
[----:B------:R-:W1:Y:S01]  /*5e60*/  LDCU UR4, c[0x0][0x880] ;  /* 0x00011000ff0477ac */ /* 0x000e620008000800 */
[----:B------:R-:W-:Y:S01]  /*5e70*/  HFMA2 R101, -RZ, RZ, 0, 5.9604644775390625e-08 ;  /* 0x00000001ff657431 */ /* 0x000fe200000001ff */
[----:B-1---5:R-:W-:Y:S02]  /*5e80*/  MOV R63, UR4 ;  /* 0x00000004003f7c02 */ /* 0x022fe40008000f00 */
.L_x_110:
[----:B-1----:R-:W1:Y:S02]  /*5e90*/  LDC.64 R4, c[0x0][0x8b0] ;  /* 0x00022c00ff047b82 */ /* 0x002e640000000a00 */
        /* <DEDUP_REMOVED lines=11> */
[----:B------:R-:W-:Y:S05]  /*5f50*/  BRA `(.L_x_112) ;  /* 0x0000000000087947 */ /* 0x000fea0003800000 */
.L_x_113:
[----:B------:R-:W1:Y:S02]  /*5f60*/  LDCU UR4, c[0x0][0x8a0] ;  /* 0x00011400ff0477ac */ /* 0x000e640008000800 */
[----:B-1---5:R-:W-:Y:S02]  /*5f70*/  MOV R42, UR4 ;  /* 0x00000004002a7c02 */ /* 0x022fe40008000f00 */
.L_x_112:
[----:B------:R-:W-:Y:S01]  /*5f80*/  UISETP.NE.AND UP0, UPT, UR45, URZ, UPT ;  /* 0x000000ff2d00728c */ /* 0x000fe2000bf05270 */
[----:B------:R-:W-:-:S04]  /*5f90*/  PLOP3.LUT P0, PT, PT, PT, PT, 0x8, 0x80 ;  /* 0x000000000080781c */ /* 0x000fc80003f0e170 */
[----:B------:R-:W-:-:S04]  /*5fa0*/  P2R R127, PR, RZ, 0x1 ;  /* 0x00000001ff7f7803 */ /* 0x000fc80000000000 */
[----:B------:R-:W-:Y:S05]  /*5fb0*/  BRA.U !UP0, `(.L_x_114) ;  /* 0x00000001083c7547 */ /* 0x000fea000b800000 */
[----:B------:R-:W-:-:S04]  /*5fc0*/  ISETP.NE.U32.AND P0, PT, R2, RZ, PT ;  /* 0x000000ff0200720c */ /* 0x000fc80003f05070 */
[----:B------:R-:W-:-:S13]  /*5fd0*/  ISETP.NE.AND.EX P0, PT, R3, RZ, PT, P0 ;  /* 0x000000ff0300720c */ /* 0x000fda0003f05300 */
[----:B-----5:R-:W-:-:S04]  /*5fe0*/  @!P0 FSETP.EQ.AND P1, PT, R63, RZ, PT ;  /* 0x000000ff3f00820b */ /* 0x020fc80003f22000 */
[----:B------:R-:W-:Y:S01]  /*5ff0*/  P2R R127, PR, RZ, 0x2 ;  /* 0x00000002ff7f7803 */ /* 0x000fe20000000000 */
[----:B------:R-:W-:Y:S08]  /*6000*/  @!P0 BRA `(.L_x_114) ;  /* 0x0000000000288947 */ /* 0x000ff00003800000 */
[----:B------:R-:W2:Y:S01]  /*6010*/  LDCU.64 UR4, c[0x0][0x888] ;  /* 0x00011100ff0477ac */ /* 0x000ea20008000a00 */
[----:B------:R-:W-:Y:S02]  /*6020*/  LOP3.LUT P1, RZ, R101, 0xff, RZ, 0xc0, !PT ;  /* 0x000000ff65ff7812 */ /* 0x000fe4000782c0ff */
[----:B------:R-:W-:-:S04]  /*6030*/  FSETP.NEU.AND P0, PT, R63, RZ, PT ;  /* 0x000000ff3f00720b */ /* 0x000fc80003f0d000 */
[----:B------:R-:W-:Y:S02]  /*6040*/  SEL R0, RZ, 0xffffffff, P0 ;  /* 0xffffffffff007807 */ /* 0x000fe40000000000 */
[----:B--2---:R-:W-:-:S04]  /*6050*/  ISETP.NE.U32.AND P2, PT, RZ, UR4, PT ;  /* 0x00000004ff007c0c */ /* 0x004fc8000bf45070 */
[----:B------:R-:W-:-:S04]  /*6060*/  ISETP.NE.AND.EX P2, PT, RZ, UR5, PT, P2 ;  /* 0x00000005ff007c0c */ /* 0x000fc8000bf45320 */
[----:B------:R-:W-:-:S04]  /*6070*/  @!P1 SEL R0, RZ, 0xffffffff, P2 ;  /* 0xffffffffff009807 */ /* 0x000fc80001000000 */
[----:B------:R-:W-:-:S04]  /*6080*/  LOP3.LUT R0, R0, 0x1, RZ, 0xc0, !PT ;  /* 0x0000000100007812 */ /* 0x000fc800078ec0ff */
[----:B------:R-:W-:-:S04]  /*6090*/  ISETP.EQ.U32.AND P0, PT, R0, 0x1, PT ;  /* 0x000000010000780c */ /* 0x000fc80003f02070 */
[----:B------:R-:W-:-:S09]  /*60a0*/  P2R R127, PR, RZ, 0x1 ;  /* 0x00000001ff7f7803 */ /* 0x000fd20000000000 */
.L_x_114:
[----:B------:R-:W-:Y:S01]  /*60b0*/  ISETP.NE.AND P5, PT, R127, RZ, PT ;  /* 0x000000ff7f00720c */ /* 0x000fe20003fa5270 */
[----:B------:R-:W-:Y:S01]  /*60c0*/  IMAD.MOV.U32 R111, RZ, RZ, 0x1 ;  /* 0x00000001ff6f7424 */ /* 0x000fe200078e00ff */
[----:B------:R-:W-:Y:S01]  /*60d0*/  LEA R3, R40, UR41, 0x3 ;  /* 0x0000002928037c11 */ /* 0x000fe2000f8e18ff */
[----:B------:R-:W-:Y:S01]  /*60e0*/  IMAD.SHL.U32 R104, R23, 0x80, RZ ;  /* 0x0000008017687824 */ /* 0x000fe200078e00ff */
[----:B------:R-:W-:Y:S01]  /*60f0*/  SHF.L.U32 R0, R118, 0x1f, RZ ;  /* 0x0000001f76007819 */ /* 0x000fe200000006ff */
[----:B------:R-:W-:Y:S01]  /*6100*/  IMAD.SHL.U32 R103, R22, 0x80, RZ ;  /* 0x0000008016677824 */ /* 0x000fe200078e00ff */
[----:B-----5:R-:W-:Y:S01]  /*6110*/  FSETP.NEU.AND P3, PT, R63, RZ, PT ;  /* 0x000000ff3f00720b */ /* 0x020fe20003f6d000 */
[----:B------:R-:W-:Y:S01]  /*6120*/  IMAD R38, R40, 0x80, R41 ;  /* 0x0000008028267824 */ /* 0x000fe200078e0229 */
[----:B------:R-:W-:Y:S01]  /*6130*/  CS2R R98, SRZ ;  /* 0x0000000000627805 */ /* 0x000fe2000001ff00 */
[----:B------:R-:W-:Y:S01]  /*6140*/  IMAD.MOV.U32 R39, RZ, RZ, RZ ;  /* 0x000000ffff277224 */ /* 0x000fe200078e00ff */
[----:B------:R-:W-:Y:S01]  /*6150*/  CS2R R96, SRZ ;  /* 0x0000000000607805 */ /* 0x000fe2000001ff00 */
[----:B------:R-:W-:Y:S01]  /*6160*/  IMAD.U32 R110, RZ, RZ, UR42 ;  /* 0x0000002aff6e7e24 */ /* 0x000fe2000f8e00ff */
[----:B------:R-:W-:Y:S01]  /*6170*/  CS2R R94, SRZ ;  /* 0x00000000005e7805 */ /* 0x000fe2000001ff00 */
[----:B------:R-:W-:Y:S01]  /*6180*/  VOTEU.ALL UP0, P5 ;  /* 0x0000000000ff7886 */ /* 0x000fe20002800000 */
[----:B------:R-:W-:Y:S01]  /*6190*/  @!P5 SHF.L.U32 R2, R112, 0x1f, RZ ;  /* 0x0000001f7002d819 */ /* 0x000fe200000006ff */
[----:B------:R-:W-:Y:S01]  /*61a0*/  IMAD.U32 R109, RZ, RZ, UR43 ;  /* 0x0000002bff6d7e24 */ /* 0x000fe2000f8e00ff */
[----:B------:R-:W-:-:S02]  /*61b0*/  CS2R R92, SRZ ;  /* 0x00000000005c7805 */ /* 0x000fc4000001ff00 */
[----:B------:R-:W-:Y:S01]  /*61c0*/  CS2R R90, SRZ ;  /* 0x00000000005a7805 */ /* 0x000fe2000001ff00 */
[----:B------:R-:W-:Y:S01]  /*61d0*/  @!UP0 ULEA UR4, UR43, UR41, 0x3 ;  /* 0x000000292b048291 */ /* 0x000fe2000f8e18ff */
[----:B------:R-:W-:Y:S02]  /*61e0*/  CS2R R88, SRZ ;  /* 0x0000000000587805 */ /* 0x000fe4000001ff00 */
[----:B------:R-:W-:Y:S02]  /*61f0*/  CS2R R86, SRZ ;  /* 0x0000000000567805 */ /* 0x000fe4000001ff00 */
[----:B------:R-:W-:-:S04]  /*6200*/  CS2R R84, SRZ ;  /* 0x0000000000547805 */ /* 0x000fc8000001ff00 */
[----:B------:R2:W3:Y:S02]  /*6210*/  @!P5 SYNCS.PHASECHK.TRANS64.TRYWAIT P1, [UR4+0x80], R2 ;  /* 0x00008002ff00d5a7 */ /* 0x0004e40008021104 */
[----:B------:R-:W4:Y:S01]  /*6220*/  LDCU.64 UR4, c[0x0][0x888] ;  /* 0x00011100ff0477ac */ /* 0x000f220008000a00 */
[----:B------:R1:W3:Y:S01]  /*6230*/  SYNCS.PHASECHK.TRANS64.TRYWAIT P0, [R3+URZ+0xf0], R0 ;  /* 0x0000f000030075a7 */ /* 0x0002e200080011ff */
[----:B----4-:R-:W-:-:S04]  /*6240*/  ISETP.NE.U32.AND P2, PT, RZ, UR4, PT ;  /* 0x00000004ff007c0c */ /* 0x010fc8000bf45070 */
[----:B------:R-:W-:-:S04]  /*6250*/  ISETP.NE.AND.EX P2, PT, RZ, UR5, PT, P2 ;  /* 0x00000005ff007c0c */ /* 0x000fc8000bf45320 */
[----:B--2---:R-:W-:Y:S02]  /*6260*/  SEL R2, RZ, 0xffffffff, P2 ;  /* 0xffffffffff027807 */ /* 0x004fe40001000000 */
[----:B------:R-:W-:Y:S02]  /*6270*/  LOP3.LUT P2, R102, R101, 0xff, RZ, 0xc0, !PT ;  /* 0x000000ff65667812 */ /* 0x000fe4000784c0ff */
[----:B-1----:R-:W-:-:S04]  /*6280*/  SEL R0, RZ, 0xffffffff, P3 ;  /* 0xffffffffff007807 */ /* 0x002fc80001800000 */
[----:B------:R-:W-:-:S04]  /*6290*/  @P4 SEL R0, R2, R0, !P2 ;  /* 0x0000000002004207 */ /* 0x000fc80005000000 */
[----:B------:R-:W-:-:S04]  /*62a0*/  LOP3.LUT R0, R0, 0x1, RZ, 0xc0, !PT ;  /* 0x0000000100007812 */ /* 0x000fc800078ec0ff */
[----:B------:R-:W-:-:S04]  /*62b0*/  ISETP.NE.U32.AND P2, PT, R0, 0x1, PT ;  /* 0x000000010000780c */ /* 0x000fc80003f45070 */
[----:B------:R-:W-:Y:S02]  /*62c0*/  P2R R125, PR, RZ, 0x4 ;  /* 0x00000004ff7d7803 */ /* 0x000fe40000000000 */
[----:B---3--:R-:W-:Y:S02]  /*62d0*/  @!P5 SEL R111, RZ, 0x1, !P1 ;  /* 0x00000001ff6fd807 */ /* 0x008fe40004800000 */
[----:B------:R-:W-:-:S07]  /*62e0*/  SEL R105, RZ, 0x1, !P0 ;  /* 0x00000001ff697807 */ /* 0x000fce0004000000 */
.L_x_227:
[----:B------:R-:W-:Y:S01]  /*62f0*/  ISETP.NE.AND P0, PT, R127, RZ, PT ;  /* 0x000000ff7f00720c */ /* 0x000fe20003f05270 */
[----:B------:R-:W-:Y:S05]  /*6300*/  YIELD ;  /* 0x0000000000007946 */ /* 0x000fea0003800000 */
[----:B------:R-:W-:Y:S07]  /*6310*/  BSSY B1, `(.L_x_115) ;  /* 0x000001a000017945 */ /* 0x000fee0003800000 */
[----:B------:R-:W-:Y:S05]  /*6320*/  @P0 BRA `(.L_x_116) ;  /* 0x0000000000600947 */ /* 0x000fea0003800000 */
[----:B------:R-:W-:Y:S01]  /*6330*/  ISETP.NE.AND P1, PT, R125, RZ, PT ;  /* 0x000000ff7d00720c */ /* 0x000fe20003f25270 */
[----:B------:R-:W-:Y:S01]  /*6340*/  BSSY B0, `(.L_x_117) ;  /* 0x000000b000007945 */ /* 0x000fe20003800000 */
[----:B------:R-:W-:Y:S11]  /*6350*/  ISETP.NE.AND P0, PT, R111, RZ, PT ;  /* 0x000000ff6f00720c */ /* 0x000ff60003f05270 */
[----:B------:R-:W-:Y:S05]  /*6360*/  @P1 LEA R6, R109, R120, 0xd ;  /* 0x000000786d061211 */ /* 0x000fea00078e68ff */
[--C-:B------:R-:W-:Y:S02]  /*6370*/  @P1 IMAD R5, R122, -0x10, R6.reuse ;  /* 0xfffffff07a051824 */ /* 0x100fe400078e0206 */
[----:B------:R-:W-:Y:S03]  /*6380*/  @P1 IMAD R4, R121, -0x10, R6 ;  /* 0xfffffff079041824 */ /* 0x000fe600078e0206 */
[----:B------:R-:W-:Y:S01]  /*6390*/  @P1 LEA R3, R119, R5, 0x4 ;  /* 0x0000000577031211 */ /* 0x000fe200078e20ff */
[----:B------:R-:W-:Y:S06]  /*63a0*/  @P0 BRA `(.L_x_118) ;  /* 0x0000000000100947 */ /* 0x000fec0003800000 */
[----:B------:R-:W-:Y:S02]  /*63b0*/  LEA R2, R109, UR41, 0x3 ;  /* 0x000000296d027c11 */ /* 0x000fe4000f8e18ff */
[----:B------:R-:W-:Y:S04]  /*63c0*/  SHF.L.U32 R0, R112, 0x1f, RZ ;  /* 0x0000001f70007819 */ /* 0x000fe800000006ff */
[----:B------:R-:W1:Y:S02]  /*63d0*/  SYNCS.PHASECHK.TRANS64.TRYWAIT P0, [R2+URZ+0x80], R0 ;  /* 0x00008000020075a7 */ /* 0x000e6400080011ff */
[----:B-1----:R-:W-:Y:S05]  /*63e0*/  @!P0 BRA `(.L_x_119) ;  /* 0x0000004c00788947 */ /* 0x002fea0003800000 */
.L_x_118:
[----:B------:R-:W-:Y:S05]  /*63f0*/  BSYNC B0 ;  /* 0x0000000000007941 */ /* 0x000fea0003800000 */
.L_x_117:
[----:B------:R-:W-:Y:S01]  /*6400*/  ISETP.NE.AND P0, PT, R125, RZ, PT ;  /* 0x000000ff7d00720c */ /* 0x000fe20003f05270 */
[----:B------:R-:W-:Y:S11]  /*6410*/  VIADD R109, R109, 0x1 ;  /* 0x000000016d6d7836 */ /* 0x000ff60000000000 */
[----:B------:R-:W-:Y:S01]  /*6420*/  @!UPT UIADD3 URZ, UPT, UPT, URZ, URZ, URZ ;  /* 0x000000fffffff290 */ /* 0x000fe2000fffe0ff */
[----:B------:R2:W3:Y:S04]  /*6430*/  @P0 LDS.128 R84, [R6] ;  /* 0x0000000006540984 */ /* 0x0004e80000000c00 */
[----:B------:R2:W4:Y:S04]  /*6440*/  @P0 LDS.128 R92, [R4+0x20] ;  /* 0x00002000045c0984 */ /* 0x0005280000000c00 */
[----:B------:R2:W2:Y:S04]  /*6450*/  @P0 LDS.128 R88, [R5+0x10] ;  /* 0x0000100005580984 */ /* 0x0004a80000000c00 */
[----:B------:R2:W2:Y:S01]  /*6460*/  @P0 LDS.128 R96, [R3+0x10] ;  /* 0x0000100003600984 */ /* 0x0004a20000000c00 */
[C---:B------:R-:W-:Y:S04]  /*6470*/  ISETP.NE.AND P0, PT, R109.reuse, 0x4, PT ;  /* 0x000000046d00780c */ /* 0x040fe80003f05270 */
[----:B-1----:R-:W-:Y:S02]  /*6480*/  SEL R0, RZ, 0x1, P0 ;  /* 0x00000001ff007807 */ /* 0x002fe40000000000 */
[----:B------:R-:W-:Y:S02]  /*6490*/  SEL R109, R109, RZ, P0 ;  /* 0x000000ff6d6d7207 */ /* 0x000fe40000000000 */
[----:B------:R-:W-:Y:S02]  /*64a0*/  LOP3.LUT R112, R112, R0, RZ, 0x3c, !PT ;  /* 0x0000000070707212 */ /* 0x000fe400078e3cff */
.L_x_116:
[----:B------:R-:W-:Y:S05]  /*64b0*/  BSYNC B1 ;  /* 0x0000000000017941 */ /* 0x000fea0003800000 */
.L_x_115:
[C---:B------:R-:W-:Y:S01]  /*64c0*/  LOP3.LUT P1, RZ, R39.reuse, R105, RZ, 0xfc, !PT ;  /* 0x0000006927ff7212 */ /* 0x040fe2000782fcff */
[----:B------:R-:W-:Y:S01]  /*64d0*/  IMAD.SHL.U32 R37, R39, 0x20, RZ ;  /* 0x0000002027257824 */ /* 0x000fe200078e00ff */
[----:B------:R-:W-:Y:S01]  /*64e0*/  LEA R128, R40, UR41, 0x3 ;  /* 0x0000002928807c11 */ /* 0x000fe2000f8e18ff */
[----:B------:R-:W-:Y:S02]  /*64f0*/  BSSY B0, `(.L_x_120) ;  /* 0x0000009000007945 */ /* 0x000fe40003800000 */
[----:B------:R-:W-:Y:S05]  /*6500*/  IMAD.IADD R2, R38, 0x1, R37 ;  /* 0x0000000126027824 */ /* 0x000fea00078e0225 */
[----:B------:R-:W-:Y:S04]  /*6510*/  SHF.R.U32.HI R0, RZ, 0x15, R2 ;  /* 0x00000015ff007819 */ /* 0x000fe80000011602 */
[----:B------:R-:W-:Y:S01]  /*6520*/  LOP3.LUT P0, RZ, R0, 0x3, R124, 0x48, !PT ;  /* 0x0000000300ff7812 */ /* 0x000fe2000780487c */
[----:B------:R-:W-:Y:S01]  /*6530*/  @!UPT UIADD3 URZ, UPT, UPT, URZ, URZ, URZ ;  /* 0x000000fffffff290 */ /* 0x000fe2000fffe0ff */
[----:B------:R-:W-:Y:S11]  /*6540*/  @P1 BRA `(.L_x_121) ;  /* 0x00000000000c1947 */ /* 0x000ff60003800000 */
[----:B------:R-:W-:Y:S04]  /*6550*/  SHF.L.U32 R0, R118, 0x1f, RZ ;  /* 0x0000001f76007819 */ /* 0x000fe800000006ff */
[----:B------:R-:W1:Y:S02]  /*6560*/  SYNCS.PHASECHK.TRANS64.TRYWAIT P1, [R128+URZ+0xf0], R0 ;  /* 0x0000f000800075a7 */ /* 0x000e6400080211ff */
[----:B-1----:R-:W-:Y:S05]  /*6570*/  @!P1 BRA `(.L_x_122) ;  /* 0x0000004c00289947 */ /* 0x002fea0003800000 */
.L_x_121:
[----:B------:R-:W-:Y:S05]  /*6580*/  BSYNC B0 ;  /* 0x0000000000007941 */ /* 0x000fea0003800000 */
.L_x_120:
[----:B------:R-:W-:Y:S05]  /*6590*/  @!P0 BRA `(.L_x_123) ;  /* 0x0000000000408947 */ /* 0x000fea0003800000 */
[----:B------:R-:W2:Y:S01]  /*65a0*/  LDCU.64 UR8, c[0x4][0x70] ;  /* 0x01000e00ff0877ac */ /* 0x000ea20008000a00 */
[----:B------:R-:W-:Y:S01]  /*65b0*/  MOV R15, 0x0 ;  /* 0x00000000000f7802 */ /* 0x000fe20000000f00 */
[----:B------:R-:W-:Y:S02]  /*65c0*/  HFMA2 R12, -RZ, RZ, 0, 5.9604644775390625e-08 ;  /* 0x00000001ff0c7431 */ /* 0x000fe400000001ff */
[----:B------:R-:W-:Y:S02]  /*65d0*/  IMAD.MOV.U32 R8, RZ, RZ, 0x192 ;  /* 0x00000192ff087424 */ /* 0x000fe400078e00ff */
[----:B------:R-:W-:Y:S01]  /*65e0*/  IMAD.MOV.U32 R13, RZ, RZ, RZ ;  /* 0x000000ffff0d7224 */ /* 0x000fe200078e00ff */
[----:B------:R-:W1:Y:S01]  /*65f0*/  LDCU.64 UR6, c[0x4][0x78] ;  /* 0x01000f00ff0677ac */ /* 0x000e620008000a00 */
[----:B------:R-:W3:Y:S01]  /*6600*/  LDC.64 R14, c[0x4][R15] ;  /* 0x010000000f0e7b82 */ /* 0x000ee20000000a00 */
[----:B------:R-:W5:Y:S01]  /*6610*/  LDCU.64 UR4, c[0x4][0x10] ;  /* 0x01000200ff0477ac */ /* 0x000f620008000a00 */
[----:B--2---:R-:W-:Y:S01]  /*6620*/  MOV R5, UR9 ;  /* 0x0000000900057c02 */ /* 0x004fe20008000f00 */
[----:B------:R-:W-:Y:S01]  /*6630*/  IMAD.U32 R4, RZ, RZ, UR8 ;  /* 0x00000008ff047e24 */ /* 0x000fe2000f8e00ff */
[----:B-1----:R-:W-:Y:S01]  /*6640*/  MOV R7, UR7 ;  /* 0x0000000700077c02 */ /* 0x002fe20008000f00 */
[----:B------:R-:W-:Y:S01]  /*6650*/  IMAD.U32 R6, RZ, RZ, UR6 ;  /* 0x00000006ff067e24 */ /* 0x000fe2000f8e00ff */
[----:B-----5:R-:W-:Y:S01]  /*6660*/  MOV R11, UR5 ;  /* 0x00000005000b7c02 */ /* 0x020fe20008000f00 */
[----:B------:R-:W-:Y:S02]  /*6670*/  IMAD.U32 R10, RZ, RZ, UR4 ;  /* 0x00000004ff0a7e24 */ /* 0x000fe4000f8e00ff */
[----:B------:R-:W-:Y:S07]  /*6680*/  LEPC R20, `(.L_x_123) ;  /* 0x000000001014794e */ /* 0x000fee0000000000 */
[----:B---34-:R-:W-:Y:S05]  /*6690*/  CALL.ABS.NOINC R14 ;  /* 0x000000000e007343 */ /* 0x018fea0003c00000 */
.L_x_123:
[----:B------:R-:W-:Y:S05]  /*66a0*/  WARPSYNC.ALL ;  /* 0x0000000000007948 */ /* 0x000fea0003800000 */
[----:B------:R-:W-:Y:S01]  /*66b0*/  R2UR UR4, R2 ;  /* 0x00000000020472ca */ /* 0x000fe200000e0000 */
[----:B------:R-:W-:Y:S01]  /*66c0*/  BSSY.RECONVERGENT B1, `(.L_x_124) ;  /* 0x000017b000017945 */ /* 0x000fe20003800200 */
[C---:B---3--:R-:W-:Y:S02]  /*66d0*/  SHF.L.U32 R43, R84.reuse, 0x10, RZ ;  /* 0x00000010542b7819 */ /* 0x048fe400000006ff */
[----:B------:R-:W-:Y:S02]  /*66e0*/  LOP3.LUT R44, R84, 0xffff0000, RZ, 0xc0, !PT ;  /* 0xffff0000542c7812 */ /* 0x000fe400078ec0ff */
[----:B------:R-:W-:Y:S02]  /*66f0*/  SHF.L.U32 R45, R85, 0x10, RZ ;  /* 0x00000010552d7819 */ /* 0x000fe400000006ff */
[----:B------:R-:W-:Y:S02]  /*6700*/  MOV R64, 0x3bbb989d ;  /* 0x3bbb989d00407802 */ /* 0x000fe40000000f00 */
[----:B------:R-:W-:Y:S03]  /*6710*/  ISETP.NE.AND P1, PT, R39, 0x3, PT ;  /* 0x000000032700780c */ /* 0x000fe60003f25270 */
[----:B--2---:R-:W1:Y:S10]  /*6720*/  LDTM.x32 R4, tmem[UR4] ;  /* 0x00000004000479ee */ /* 0x004e7400082c0000 */
[----:B------:R-:W-:Y:S01]  /*6730*/  @!P1 NOP ;  /* 0x0000000000009918 */ /* 0x000fe20000000000 */
[----:B------:R-:W-:Y:S04]  /*6740*/  @!P1 IADD3 R128, PT, PT, R128, 0x110, RZ ;  /* 0x0000011080809810 */ /* 0x000fe80007ffe0ff */
[----:B------:R-:W-:Y:S04]  /*6750*/  @!P1 LOP3.LUT R128, R128, 0xfefffff8, RZ, 0xc0, !PT ;  /* 0xfefffff880809812 */ /* 0x000fe800078ec0ff */
[----:B-1----:R1:W-:Y:S01]  /*6760*/  @!P1 SYNCS.ARRIVE.TRANS64.RED.A1T0 RZ, [R128+URZ], RZ ;  /* 0x000000ff80ff99a7 */ /* 0x0023e200081004ff */
[C---:B------:R-:W-:Y:S01]  /*6770*/  FMUL R0, R42.reuse, R4 ;  /* 0x000000042a007220 */ /* 0x040fe20000400000 */
        /* <DEDUP_REMOVED lines=18> */
[----:B------:R-:W-:Y:S01]  /*68a0*/  LOP3.LUT R32, R85, 0xffff0000, RZ, 0xc0, !PT ;  /* 0xffff000055207812 */ /* 0x000fe200078ec0ff */
[C---:B------:R-:W-:Y:S01]  /*68b0*/  FMUL R7, R42.reuse, R7 ;  /* 0x000000072a077220 */ /* 0x040fe20000400000 */
[C---:B------:R-:W-:Y:S01]  /*68c0*/  FMUL R18, R42.reuse, R22 ;  /* 0x000000162a127220 */ /* 0x040fe20000400000 */
[C---:B------:R-:W-:Y:S01]  /*68d0*/  FMUL R29, R42.reuse, R33 ;  /* 0x000000212a1d7220 */ /* 0x040fe20000400000 */
[----:B------:R-:W-:Y:S01]  /*68e0*/  FMUL R22, R42, R26 ;  /* 0x0000001a2a167220 */ /* 0x000fe20000400000 */
[C---:B------:R-:W-:Y:S01]  /*68f0*/  FFMA R0, R63.reuse, R43, R0 ;  /* 0x0000002b3f007223 */ /* 0x040fe20000000000 */
[----:B------:R-:W-:Y:S01]  /*6900*/  SHF.L.U32 R33, R86, 0x10, RZ ;  /* 0x0000001056217819 */ /* 0x000fe200000006ff */
[C---:B------:R-:W-:Y:S01]  /*6910*/  FMUL R26, R42.reuse, R30 ;  /* 0x0000001e2a1a7220 */ /* 0x040fe20000400000 */
[C---:B------:R-:W-:Y:S01]  /*6920*/  FFMA R2, R63.reuse, R44, R2 ;  /* 0x0000002c3f027223 */ /* 0x040fe20000000002 */
[----:B------:R-:W-:Y:S01]  /*6930*/  FMUL R30, R42, R34 ;  /* 0x000000222a1e7220 */ /* 0x000fe20000400000 */
[C---:B------:R-:W-:Y:S01]  /*6940*/  FFMA R3, R63.reuse, R45, R3 ;  /* 0x0000002d3f037223 */ /* 0x040fe20000000003 */
[----:B------:R-:W-:Y:S01]  /*6950*/  LOP3.LUT R34, R86, 0xffff0000, RZ, 0xc0, !PT ;  /* 0xffff000056227812 */ /* 0x000fe200078ec0ff */
[----:B------:R-:W-:Y:S01]  /*6960*/  FFMA R7, R63, R32, R7 ;  /* 0x000000203f077223 */ /* 0x000fe20000000007 */
[----:B------:R-:W-:Y:S01]  /*6970*/  SHF.L.U32 R32, R87, 0x10, RZ ;  /* 0x0000001057207819 */ /* 0x000fe200000006ff */
[----:B------:R-:W-:Y:S01]  /*6980*/  FFMA R4, R63, R33, R4 ;  /* 0x000000213f047223 */ /* 0x000fe20000000004 */
[----:B------:R-:W-:Y:S01]  /*6990*/  LOP3.LUT R43, R87, 0xffff0000, RZ, 0xc0, !PT ;  /* 0xffff0000572b7812 */ /* 0x000fe200078ec0ff */
[----:B------:R-:W-:Y:S01]  /*69a0*/  FMUL R11, R42, R11 ;  /* 0x0000000b2a0b7220 */ /* 0x000fe20000400000 */
[C---:B------:R-:W-:Y:S01]  /*69b0*/  SHF.L.U32 R33, R88.reuse, 0x10, RZ ;  /* 0x0000001058217819 */ /* 0x040fe200000006ff */
[C---:B------:R-:W-:Y:S01]  /*69c0*/  FFMA R5, R63.reuse, R34, R5 ;  /* 0x000000223f057223 */ /* 0x040fe20000000005 */
[C---:B------:R-:W-:Y:S01]  /*69d0*/  FFMA R6, R63.reuse, R32, R6 ;  /* 0x000000203f067223 */ /* 0x040fe20000000006 */
[C---:B------:R-:W-:Y:S01]  /*69e0*/  FFMA R11, R63.reuse, R43, R11 ;  /* 0x0000002b3f0b7223 */ /* 0x040fe2000000000b */
[----:B------:R-:W-:Y:S01]  /*69f0*/  LOP3.LUT R32, R88, 0xffff0000, RZ, 0xc0, !PT ;  /* 0xffff000058207812 */ /* 0x000fe200078ec0ff */
[----:B------:R-:W-:Y:S01]  /*6a00*/  FFMA R8, R63, R33, R8 ;  /* 0x000000213f087223 */ /* 0x000fe20000000008 */
[C---:B------:R-:W-:Y:S01]  /*6a10*/  SHF.L.U32 R34, R89.reuse, 0x10, RZ ;  /* 0x0000001059227819 */ /* 0x040fe200000006ff */
[----:B------:R-:W-:Y:S01]  /*6a20*/  FMUL R15, R42, R15 ;  /* 0x0000000f2a0f7220 */ /* 0x000fe20000400000 */
[----:B------:R-:W-:Y:S01]  /*6a30*/  LOP3.LUT R33, R89, 0xffff0000, RZ, 0xc0, !PT ;  /* 0xffff000059217812 */ /* 0x000fe200078ec0ff */
[C---:B------:R-:W-:Y:S01]  /*6a40*/  FFMA R9, R63.reuse, R32, R9 ;  /* 0x000000203f097223 */ /* 0x040fe20000000009 */
[C---:B------:R-:W-:Y:S01]  /*6a50*/  SHF.L.U32 R43, R90.reuse, 0x10, RZ ;  /* 0x000000105a2b7819 */ /* 0x040fe200000006ff */
[C---:B------:R-:W-:Y:S01]  /*6a60*/  FFMA R10, R63.reuse, R34, R10 ;  /* 0x000000223f0a7223 */ /* 0x040fe2000000000a */
[----:B------:R-:W-:Y:S01]  /*6a70*/  LOP3.LUT R32, R90, 0xffff0000, RZ, 0xc0, !PT ;  /* 0xffff00005a207812 */ /* 0x000fe200078ec0ff */
[----:B------:R-:W-:Y:S01]  /*6a80*/  FFMA R15, R63, R33, R15 ;  /* 0x000000213f0f7223 */ /* 0x000fe2000000000f */
[----:B------:R-:W-:Y:S01]  /*6a90*/  SHF.L.U32 R33, R91, 0x10, RZ ;  /* 0x000000105b217819 */ /* 0x000fe200000006ff */
[----:B------:R-:W-:Y:S01]  /*6aa0*/  FFMA R12, R63, R43, R12 ;  /* 0x0000002b3f0c7223 */ /* 0x000fe2000000000c */
[----:B------:R-:W-:Y:S01]  /*6ab0*/  LOP3.LUT R34, R91, 0xffff0000, RZ, 0xc0, !PT ;  /* 0xffff00005b227812 */ /* 0x000fe200078ec0ff */
[C---:B------:R-:W-:Y:S01]  /*6ac0*/  FFMA R13, R63.reuse, R32, R13 ;  /* 0x000000203f0d7223 */ /* 0x040fe2000000000d */
[----:B------:R-:W-:Y:S01]  /*6ad0*/  FMUL R19, R42, R19 ;  /* 0x000000132a137220 */ /* 0x000fe20000400000 */
[C---:B----4-:R-:W-:Y:S01]  /*6ae0*/  SHF.L.U32 R32, R92.reuse, 0x10, RZ ;  /* 0x000000105c207819 */ /* 0x050fe200000006ff */
        /* <DEDUP_REMOVED lines=8> */
[C---:B------:R-:W-:Y:S01]  /*6b70*/  SHF.L.U32 R34, R94.reuse, 0x10, RZ ;  /* 0x000000105e227819 */ /* 0x040fe200000006ff */
[C---:B------:R-:W-:Y:S01]  /*6b80*/  FFMA R18, R63.reuse, R33, R18 ;  /* 0x000000213f127223 */ /* 0x040fe20000000012 */
[----:B------:R-:W-:Y:S01]  /*6b90*/  LOP3.LUT R33, R94, 0xffff0000, RZ, 0xc0, !PT ;  /* 0xffff00005e217812 */ /* 0x000fe200078ec0ff */
[----:B------:R-:W-:Y:S01]  /*6ba0*/  FFMA R23, R63, R32, R23 ;  /* 0x000000203f177223 */ /* 0x000fe20000000017 */
[----:B------:R-:W-:Y:S01]  /*6bb0*/  SHF.L.U32 R43, R95, 0x10, RZ ;  /* 0x000000105f2b7819 */ /* 0x000fe200000006ff */
[----:B------:R-:W-:Y:S01]  /*6bc0*/  FFMA R20, R63, R34, R20 ;  /* 0x000000223f147223 */ /* 0x000fe20000000014 */
[----:B------:R-:W-:Y:S01]  /*6bd0*/  LOP3.LUT R32, R95, 0xffff0000, RZ, 0xc0, !PT ;  /* 0xffff00005f207812 */ /* 0x000fe200078ec0ff */
[----:B------:R-:W-:Y:S01]  /*6be0*/  FMUL R27, R42, R27 ;  /* 0x0000001b2a1b7220 */ /* 0x000fe20000400000 */
        /* <DEDUP_REMOVED lines=16> */
[----:B------:R-:W-:Y:S01]  /*6cf0*/  HFMA2 R33, -RZ, RZ, 3.7421875, 0 ;  /* 0x437c0000ff217431 */ /* 0x000fe200000001ff */
[----:B------:R-:W-:Y:S01]  /*6d00*/  LOP3.LUT R43, R99, 0xffff0000, RZ, 0xc0, !PT ;  /* 0xffff0000632b7812 */ /* 0x000fe200078ec0ff */
[----:B------:R-:W-:Y:S01]  /*6d10*/  FMUL R35, R42, R35 ;  /* 0x000000232a237220 */ /* 0x000fe20000400000 */
[C---:B------:R-:W-:Y:S01]  /*6d20*/  FFMA R29, R63.reuse, R32, R29 ;  /* 0x000000203f1d7223 */ /* 0x040fe2000000001d */
[C---:B------:R-:W-:Y:S02]  /*6d30*/  FFMA R30, R63.reuse, R34, R30 ;  /* 0x000000223f1e7223 */ /* 0x040fe4000000001e */
[----:B------:R-:W-:Y:S01]  /*6d40*/  FFMA R35, R63, R43, R35 ;  /* 0x0000002b3f237223 */ /* 0x000fe20000000023 */
[-C--:B------:R-:W-:Y:S04]  /*6d50*/  FFMA.SAT R34, R0, -R64.reuse, 0.5 ;  /* 0x3f00000000227423 */ /* 0x080fe80000002840 */
[-C--:B------:R-:W-:Y:S04]  /*6d60*/  FFMA.RM R34, R34, R33.reuse, 12582913 ;  /* 0x4b40000122227423 */ /* 0x080fe80000004021 */
[----:B------:R-:W-:Y:S04]  /*6d70*/  FADD R32, R34, -12583039 ;  /* 0xcb40007f22207421 */ /* 0x000fe80000000000 */
[C---:B------:R-:W-:Y:S04]  /*6d80*/  FFMA R32, R0.reuse, -1.4426950216293334961, -R32 ;  /* 0xbfb8aa3b00207823 */ /* 0x040fe80000000820 */
[----:B------:R-:W-:Y:S01]  /*6d90*/  FFMA R32, R0, -1.925963033500011079e-08, R32 ;  /* 0xb2a5706000207823 */ /* 0x000fe20000000020 */
[-C--:B------:R-:W-:Y:S04]  /*6da0*/  FFMA.SAT R0, R2, -R64.reuse, 0.5 ;  /* 0x3f00000002007423 */ /* 0x080fe80000002840 */
[-C--:B------:R-:W-:Y:S01]  /*6db0*/  FFMA.RM R43, R0, R33.reuse, 12582913 ;  /* 0x4b400001002b7423 */ /* 0x080fe20000004021 */
[----:B------:R-:W2:Y:S03]  /*6dc0*/  MUFU.EX2 R32, R32 ;  /* 0x0000002000207308 */ /* 0x000ea60000000800 */
[----:B------:R-:W-:Y:S04]  /*6dd0*/  FADD R0, R43, -12583039 ;  /* 0xcb40007f2b007421 */ /* 0x000fe80000000000 */
[C---:B------:R-:W-:Y:S04]  /*6de0*/  FFMA R0, R2.reuse, -1.4426950216293334961, -R0 ;  /* 0xbfb8aa3b02007823 */ /* 0x040fe80000000800 */
[----:B------:R-:W-:Y:S01]  /*6df0*/  FFMA R0, R2, -1.925963033500011079e-08, R0 ;  /* 0xb2a5706002007823 */ /* 0x000fe20000000000 */
[CC--:B------:R-:W-:Y:S03]  /*6e00*/  FFMA.SAT R2, R3.reuse, -R64.reuse, 0.5 ;  /* 0x3f00000003027423 */ /* 0x0c0fe60000002840 */
[----:B------:R-:W3:Y:S01]  /*6e10*/  MUFU.EX2 R65, R0 ;  /* 0x0000000000417308 */ /* 0x000ee20000000800 */
[-C--:B------:R-:W-:Y:S04]  /*6e20*/  FFMA.RM R44, R2, R33.reuse, 12582913 ;  /* 0x4b400001022c7423 */ /* 0x080fe80000004021 */
[----:B------:R-:W-:Y:S04]  /*6e30*/  FADD R2, R44, -12583039 ;  /* 0xcb40007f2c027421 */ /* 0x000fe80000000000 */
[C---:B------:R-:W-:Y:S04]  /*6e40*/  FFMA R2, R3.reuse, -1.4426950216293334961, -R2 ;  /* 0xbfb8aa3b03027823 */ /* 0x040fe80000000802 */
[----:B------:R-:W-:Y:S01]  /*6e50*/  FFMA R2, R3, -1.925963033500011079e-08, R2 ;  /* 0xb2a5706003027823 */ /* 0x000fe20000000002 */
[-C--:B------:R-:W-:Y:S03]  /*6e60*/  FFMA.SAT R3, R7, -R64.reuse, 0.5 ;  /* 0x3f00000007037423 */ /* 0x080fe60000002840 */
[----:B------:R-:W4:Y:S01]  /*6e70*/  MUFU.EX2 R66, R2 ;  /* 0x0000000200427308 */ /* 0x000f220000000800 */
[-C--:B------:R-:W-:Y:S04]  /*6e80*/  FFMA.RM R45, R3, R33.reuse, 12582913 ;  /* 0x4b400001032d7423 */ /* 0x080fe80000004021 */
[----:B------:R-:W-:Y:S04]  /*6e90*/  FADD R3, R45, -12583039 ;  /* 0xcb40007f2d037421 */ /* 0x000fe80000000000 */
[C---:B------:R-:W-:Y:S04]  /*6ea0*/  FFMA R3, R7.reuse, -1.4426950216293334961, -R3 ;  /* 0xbfb8aa3b07037823 */ /* 0x040fe80000000803 */
[----:B------:R-:W-:Y:S01]  /*6eb0*/  FFMA R3, R7, -1.925963033500011079e-08, R3 ;  /* 0xb2a5706007037823 */ /* 0x000fe20000000003 */
[-C--:B------:R-:W-:Y:S03]  /*6ec0*/  FFMA.SAT R7, R4, -R64.reuse, 0.5 ;  /* 0x3f00000004077423 */ /* 0x080fe60000002840 */
[----:B------:R-:W5:Y:S01]  /*6ed0*/  MUFU.EX2 R67, R3 ;  /* 0x0000000300437308 */ /* 0x000f620000000800 */
[-C--:B------:R-:W-:Y:S04]  /*6ee0*/  FFMA.RM R46, R7, R33.reuse, 12582913 ;  /* 0x4b400001072e7423 */ /* 0x080fe80000004021 */
[----:B------:R-:W-:Y:S04]  /*6ef0*/  FADD R7, R46, -12583039 ;  /* 0xcb40007f2e077421 */ /* 0x000fe80000000000 */
[C---:B------:R-:W-:Y:S04]  /*6f00*/  FFMA R7, R4.reuse, -1.4426950216293334961, -R7 ;  /* 0xbfb8aa3b04077823 */ /* 0x040fe80000000807 */
[----:B------:R-:W-:Y:S01]  /*6f10*/  FFMA R7, R4, -1.925963033500011079e-08, R7 ;  /* 0xb2a5706004077823 */ /* 0x000fe20000000007 */
[-C--:B------:R-:W-:Y:S03]  /*6f20*/  FFMA.SAT R4, R5, -R64.reuse, 0.5 ;  /* 0x3f00000005047423 */ /* 0x080fe60000002840 */
[----:B------:R-:W1:Y:S01]  /*6f30*/  MUFU.EX2 R68, R7 ;  /* 0x0000000700447308 */ /* 0x000e620000000800 */
        /* <DEDUP_REMOVED lines=40> */
[-C--:B------:R-:W-:Y:S04]  /*71c0*/  FFMA.SAT R15, R12, -R64.reuse, 0.5 ;  /* 0x3f0000000c0f7423 */ /* 0x080fe80000002840 */
[-C--:B------:R-:W-:Y:S04]  /*71d0*/  FFMA.RM R54, R15, R33.reuse, 12582913 ;  /* 0x4b4000010f367423 */ /* 0x080fe80000004021 */
[----:B------:R-:W-:Y:S04]  /*71e0*/  FADD R15, R54, -12583039 ;  /* 0xcb40007f360f7421 */ /* 0x000fe80000000000 */
[C---:B------:R-:W-:Y:S04]  /*71f0*/  FFMA R15, R12.reuse, -1.4426950216293334961, -R15 ;  /* 0xbfb8aa3b0c0f7823 */ /* 0x040fe8000000080f */
[----:B------:R-:W-:Y:S01]  /*7200*/  FFMA R15, R12, -1.925963033500011079e-08, R15 ;  /* 0xb2a570600c0f7823 */ /* 0x000fe2000000000f */
[-C--:B------:R-:W-:Y:S03]  /*7210*/  FFMA.SAT R12, R13, -R64.reuse, 0.5 ;  /* 0x3f0000000d0c7423 */ /* 0x080fe60000002840 */
[----:B------:R-:W-:Y:S01]  /*7220*/  MUFU.EX2 R75, R15 ;  /* 0x0000000f004b7308 */ /* 0x000fe20000000800 */
        /* <DEDUP_REMOVED lines=22> */
[----:B------:R2:W-:Y:S01]  /*7390*/  MUFU.EX2 R78, R19 ;  /* 0x00000013004e7308 */ /* 0x0005e20000000800 */
[-C--:B------:R-:W-:Y:S04]  /*73a0*/  FFMA.RM R59, R16, R33.reuse, 12582913 ;  /* 0x4b400001103b7423 */ /* 0x080fe80000004021 */
[----:B------:R-:W-:Y:S04]  /*73b0*/  FADD R16, R59, -12583039 ;  /* 0xcb40007f3b107421 */ /* 0x000fe80000000000 */
[C---:B------:R-:W-:Y:S04]  /*73c0*/  FFMA R16, R17.reuse, -1.4426950216293334961, -R16 ;  /* 0xbfb8aa3b11107823 */ /* 0x040fe80000000810 */
[----:B------:R-:W-:Y:S01]  /*73d0*/  FFMA R16, R17, -1.925963033500011079e-08, R16 ;  /* 0xb2a5706011107823 */ /* 0x000fe20000000010 */
[-C--:B------:R-:W-:Y:S01]  /*73e0*/  FFMA.SAT R17, R18, -R64.reuse, 0.5 ;  /* 0x3f00000012117423 */ /* 0x080fe20000002840 */
[----:B--2---:R-:W-:Y:S03]  /*73f0*/  SHF.L.U32 R19, R48, 0x17, RZ ;  /* 0x0000001730137819 */ /* 0x004fe600000006ff */
        /* <DEDUP_REMOVED lines=10> */
[-C--:B------:R-:W-:Y:S03]  /*74a0*/  FFMA.SAT R23, R20, -R64.reuse, 0.5 ;  /* 0x3f00000014177423 */ /* 0x080fe60000002840 */
[----:B------:R-:W-:Y:S01]  /*74b0*/  MUFU.EX2 R80, R18 ;  /* 0x0000001200507308 */ /* 0x000fe20000000800 */
[----:B------:R-:W-:Y:S01]  /*74c0*/  FFMA.RM R62, R23, R33, 12582913 ;  /* 0x4b400001173e7423 */ /* 0x000fe20000004021 */
[----:B--2---:R-:W-:Y:S03]  /*74d0*/  @!P1 IADD3 R17, PT, PT, R40, 0x1, RZ ;  /* 0x0000000128119810 */ /* 0x004fe60007ffe0ff */
[----:B------:R-:W-:Y:S01]  /*74e0*/  FADD R23, R62, -12583039 ;  /* 0xcb40007f3e177421 */ /* 0x000fe20000000000 */
[C---:B------:R-:W-:Y:S03]  /*74f0*/  @!P1 ISETP.NE.AND P0, PT, R17.reuse, 0x4, PT ;  /* 0x000000041100980c */ /* 0x040fe60003f05270 */
[C---:B------:R-:W-:Y:S01]  /*7500*/  FFMA R23, R20.reuse, -1.4426950216293334961, -R23 ;  /* 0xbfb8aa3b14177823 */ /* 0x040fe20000000817 */
[----:B------:R-:W-:Y:S02]  /*7510*/  @!P1 SEL R40, R17, RZ, P0 ;  /* 0x000000ff11289207 */ /* 0x000fe40000000000 */
[----:B------:R-:W-:Y:S01]  /*7520*/  @!P1 SEL R17, RZ, 0x1, P0 ;  /* 0x00000001ff119807 */ /* 0x000fe20000000000 */
[----:B------:R-:W-:Y:S01]  /*7530*/  FFMA R23, R20, -1.925963033500011079e-08, R23 ;  /* 0xb2a5706014177823 */ /* 0x000fe20000000017 */
[-C--:B------:R-:W-:Y:S02]  /*7540*/  FFMA.SAT R20, R21, -R64.reuse, 0.5 ;  /* 0x3f00000015147423 */ /* 0x080fe40000002840 */
[----:B------:R-:W-:Y:S01]  /*7550*/  @!P1 LOP3.LUT R118, R118, R17, RZ, 0x3c, !PT ;  /* 0x0000001176769212 */ /* 0x000fe200078e3cff */
[----:B------:R2:W-:Y:S01]  /*7560*/  MUFU.EX2 R81, R23 ;  /* 0x0000001700517308 */ /* 0x0005e20000000800 */
[-C--:B------:R-:W-:Y:S01]  /*7570*/  FFMA.RM R20, R20, R33.reuse, 12582913 ;  /* 0x4b40000114147423 */ /* 0x080fe20000004021 */
[----:B------:R-:W-:Y:S03]  /*7580*/  SHF.L.U32 R17, R45, 0x17, RZ ;  /* 0x000000172d117819 */ /* 0x000fe600000006ff */
[----:B------:R-:W-:Y:S04]  /*7590*/  FADD R0, R20, -12583039 ;  /* 0xcb40007f14007421 */ /* 0x000fe80000000000 */
[C---:B------:R-:W-:Y:S04]  /*75a0*/  FFMA R0, R21.reuse, -1.4426950216293334961, -R0 ;  /* 0xbfb8aa3b15007823 */ /* 0x040fe80000000800 */
[----:B------:R-:W-:Y:S01]  /*75b0*/  FFMA R0, R21, -1.925963033500011079e-08, R0 ;  /* 0xb2a5706015007823 */ /* 0x000fe20000000000 */
[-C--:B------:R-:W-:Y:S03]  /*75c0*/  FFMA.SAT R2, R22, -R64.reuse, 0.5 ;  /* 0x3f00000016027423 */ /* 0x080fe60000002840 */
[----:B------:R-:W-:Y:S01]  /*75d0*/  MUFU.EX2 R82, R0 ;  /* 0x0000000000527308 */ /* 0x000fe20000000800 */
[-C--:B------:R-:W-:Y:S01]  /*75e0*/  FFMA.RM R21, R2, R33.reuse, 12582913 ;  /* 0x4b40000102157423 */ /* 0x080fe20000004021 */
[----:B--2---:R-:W-:Y:S03]  /*75f0*/  SHF.L.U32 R23, R49, 0x17, RZ ;  /* 0x0000001731177819 */ /* 0x004fe600000006ff */
        /* <DEDUP_REMOVED lines=18> */
[-C--:B------:R-:W-:Y:S01]  /*7720*/  FFMA.SAT R6, R26, -R64.reuse, 0.5 ;  /* 0x3f0000001a067423 */ /* 0x080fe20000002840 */
[----:B------:R-:W2:Y:S03]  /*7730*/  MUFU.EX2 R25, R10 ;  /* 0x0000000a00197308 */ /* 0x000ea60000000800 */
        /* <DEDUP_REMOVED lines=10> */
[----:B------:R3:W2:Y:S03]  /*77e0*/  MUFU.EX2 R31, R14 ;  /* 0x0000000e001f7308 */ /* 0x0006a60000000800 */
[-C--:B------:R-:W-:Y:S04]  /*77f0*/  FFMA.RM R13, R8, R33.reuse, 12582913 ;  /* 0x4b400001080d7423 */ /* 0x080fe80000004021 */
[----:B------:R-:W-:Y:S04]  /*7800*/  FADD R8, R13, -12583039 ;  /* 0xcb40007f0d087421 */ /* 0x000fe80000000000 */
[C---:B------:R-:W-:Y:S04]  /*7810*/  FFMA R8, R28.reuse, -1.4426950216293334961, -R8 ;  /* 0xbfb8aa3b1c087823 */ /* 0x040fe80000000808 */
[----:B------:R-:W-:Y:S01]  /*7820*/  FFMA R8, R28, -1.925963033500011079e-08, R8 ;  /* 0xb2a570601c087823 */ /* 0x000fe20000000008 */
[-C--:B------:R-:W-:Y:S01]  /*7830*/  FFMA.SAT R9, R29, -R64.reuse, 0.5 ;  /* 0x3f0000001d097423 */ /* 0x080fe20000002840 */
[----:B------:R4:W2:Y:S03]  /*7840*/  MUFU.EX2 R28, R16 ;  /* 0x00000010001c7308 */ /* 0x0008a60000000800 */
[-C--:B---3--:R-:W-:Y:S04]  /*7850*/  FFMA.RM R14, R9, R33.reuse, 12582913 ;  /* 0x4b400001090e7423 */ /* 0x088fe80000004021 */
        /* <DEDUP_REMOVED lines=8> */
[C---:B------:R-:W-:Y:S02]  /*78e0*/  FFMA.SAT R0, R35.reuse, -R64, 0.5 ;  /* 0x3f00000023007423 */ /* 0x040fe40000002840 */
[----:B------:R-:W-:Y:S02]  /*78f0*/  MUFU.EX2 R64, R6 ;  /* 0x0000000600407308 */ /* 0x000fe40000000800 */
[----:B----4-:R-:W-:Y:S04]  /*7900*/  FFMA.RM R16, R0, R33, 12582913 ;  /* 0x4b40000100107423 */ /* 0x010fe80000004021 */
[----:B------:R-:W-:Y:S04]  /*7910*/  FADD R0, R16, -12583039 ;  /* 0xcb40007f10007421 */ /* 0x000fe80000000000 */
[----:B------:R3:W4:Y:S01]  /*7920*/  MUFU.EX2 R33, R2 ;  /* 0x0000000200217308 */ /* 0x0007220000000800 */
[C---:B------:R-:W-:Y:S04]  /*7930*/  FFMA R0, R35.reuse, -1.4426950216293334961, -R0 ;  /* 0xbfb8aa3b23007823 */ /* 0x040fe80000000800 */
[----:B------:R-:W-:Y:S05]  /*7940*/  FFMA R0, R35, -1.925963033500011079e-08, R0 ;  /* 0xb2a5706023007823 */ /* 0x000fea0000000000 */
[----:B------:R5:W-:Y:S01]  /*7950*/  MUFU.EX2 R35, R4 ;  /* 0x0000000400237308 */ /* 0x000be20000000800 */
[----:B---3--:R-:W-:Y:S09]  /*7960*/  SHF.L.U32 R2, R34, 0x17, RZ ;  /* 0x0000001722027819 */ /* 0x008ff200000006ff */
[----:B------:R3:W4:Y:S01]  /*7970*/  MUFU.EX2 R34, R3 ;  /* 0x0000000300227308 */ /* 0x0007220000000800 */
[----:B------:R-:W-:Y:S01]  /*7980*/  FFMA R2, R32, R2, 1 ;  /* 0x3f80000020027423 */ /* 0x000fe20000000002 */
[----:B-----5:R-:W-:Y:S04]  /*7990*/  SHF.L.U32 R4, R44, 0x17, RZ ;  /* 0x000000172c047819 */ /* 0x020fe800000006ff */
[----:B------:R-:W-:Y:S04]  /*79a0*/  IADD3 R18, PT, PT, R2, 0x1800000, RZ ;  /* 0x0180000002127810 */ /* 0x000fe80007ffe0ff */
[----:B------:R5:W4:Y:S01]  /*79b0*/  MUFU.EX2 R32, R5 ;  /* 0x0000000500207308 */ /* 0x000b220000000800 */
[----:B------:R-:W-:Y:S04]  /*79c0*/  LOP3.LUT R18, R18, 0x7f800000, RZ, 0xc0, !PT ;  /* 0x7f80000012127812 */ /* 0x000fe800078ec0ff */
[----:B------:R-:W-:Y:S02]  /*79d0*/  ISETP.GT.U32.AND P0, PT, R18, 0x1ffffff, PT ;  /* 0x01ffffff1200780c */ /* 0x000fe40003f04070 */
[----:B---3--:R-:W-:Y:S02]  /*79e0*/  SHF.L.U32 R3, R43, 0x17, RZ ;  /* 0x000000172b037819 */ /* 0x008fe400000006ff */
[----:B------:R-:W-:Y:S03]  /*79f0*/  SHF.L.U32 R18, R47, 0x17, RZ ;  /* 0x000000172f127819 */ /* 0x000fe600000006ff */
[----:B------:R-:W-:Y:S01]  /*7a00*/  FFMA R3, R65, R3, 1 ;  /* 0x3f80000041037423 */ /* 0x000fe20000000003 */
[----:B------:R-:W-:Y:S01]  /*7a10*/  FFMA R4, R66, R4, 1 ;  /* 0x3f80000042047423 */ /* 0x000fe20000000004 */
[----:B-----5:R-:W-:Y:S01]  /*7a20*/  FFMA R5, R67, R17, 1 ;  /* 0x3f80000043057423 */ /* 0x020fe20000000011 */
[----:B------:R-:W-:Y:S05]  /*7a30*/  SHF.L.U32 R17, R46, 0x17, RZ ;  /* 0x000000172e117819 */ /* 0x000fea00000006ff */
[----:B-1----:R-:W-:Y:S01]  /*7a40*/  FFMA R6, R68, R17, 1 ;  /* 0x3f80000044067423 */ /* 0x002fe20000000011 */
[----:B------:R-:W-:Y:S01]  /*7a50*/  SHF.L.U32 R17, R50, 0x17, RZ ;  /* 0x0000001732117819 */ /* 0x000fe200000006ff */
[----:B------:R-:W-:Y:S01]  /*7a60*/  FFMA R49, R69, R18, 1 ;  /* 0x3f80000045317423 */ /* 0x000fe20000000012 */
[----:B------:R-:W-:Y:S01]  /*7a70*/  SHF.L.U32 R18, R51, 0x17, RZ ;  /* 0x0000001733127819 */ /* 0x000fe200000006ff */
[----:B------:R1:W3:Y:S01]  /*7a80*/  MUFU.EX2 R50, R7 ;  /* 0x0000000700327308 */ /* 0x0002e20000000800 */
[----:B------:R-:W-:Y:S01]  /*7a90*/  FFMA R30, R70, R19, 1 ;  /* 0x3f800000461e7423 */ /* 0x000fe20000000013 */
[----:B------:R-:W-:Y:S01]  /*7aa0*/  SHF.L.U32 R19, R52, 0x17, RZ ;  /* 0x0000001734137819 */ /* 0x000fe200000006ff */
[----:B------:R-:W-:Y:S01]  /*7ab0*/  FFMA R29, R71, R23, 1 ;  /* 0x3f800000471d7423 */ /* 0x000fe20000000017 */
[----:B------:R-:W-:Y:S01]  /*7ac0*/  SHF.L.U32 R23, R20, 0x17, RZ ;  /* 0x0000001714177819 */ /* 0x000fe200000006ff */
[----:B------:R-:W-:Y:S01]  /*7ad0*/  FFMA R48, R72, R17, 1 ;  /* 0x3f80000048307423 */ /* 0x000fe20000000011 */
[----:B------:R-:W-:Y:S01]  /*7ae0*/  SHF.L.U32 R17, R54, 0x17, RZ ;  /* 0x0000001736117819 */ /* 0x000fe200000006ff */
[----:B------:R-:W-:Y:S01]  /*7af0*/  FFMA R47, R73, R18, 1 ;  /* 0x3f800000492f7423 */ /* 0x000fe20000000012 */
[----:B------:R-:W-:Y:S02]  /*7b00*/  SHF.L.U32 R18, R55, 0x17, RZ ;  /* 0x0000001737127819 */ /* 0x000fe400000006ff */
[----:B------:R5:W3:Y:S01]  /*7b10*/  MUFU.EX2 R54, R8 ;  /* 0x0000000800367308 */ /* 0x000ae20000000800 */
[----:B------:R-:W-:Y:S01]  /*7b20*/  FFMA R46, R74, R19, 1 ;  /* 0x3f8000004a2e7423 */ /* 0x000fe20000000013 */
[----:B------:R-:W-:Y:S02]  /*7b30*/  SHF.L.U32 R19, R59, 0x17, RZ ;  /* 0x000000173b137819 */ /* 0x000fe400000006ff */
[----:B-1----:R-:W-:Y:S06]  /*7b40*/  SHF.L.U32 R7, R53, 0x17, RZ ;  /* 0x0000001735077819 */ /* 0x002fec00000006ff */
[----:B------:R1:W3:Y:S01]  /*7b50*/  MUFU.EX2 R55, R9 ;  /* 0x0000000900377308 */ /* 0x0002e20000000800 */
[----:B--2---:R-:W-:Y:S01]  /*7b60*/  FFMA R45, R25, R7, 1 ;  /* 0x3f800000192d7423 */ /* 0x004fe20000000007 */
[----:B------:R-:W-:Y:S01]  /*7b70*/  SHF.L.U32 R7, R56, 0x17, RZ ;  /* 0x0000001738077819 */ /* 0x000fe200000006ff */
[----:B------:R-:W-:Y:S01]  /*7b80*/  FFMA R26, R75, R17, 1 ;  /* 0x3f8000004b1a7423 */ /* 0x000fe20000000011 */
[----:B------:R-:W-:Y:S01]  /*7b90*/  FFMA R17, R76, R18, 1 ;  /* 0x3f8000004c117423 */ /* 0x000fe20000000012 */
[----:B-----5:R-:W-:Y:S05]  /*7ba0*/  SHF.L.U32 R8, R57, 0x17, RZ ;  /* 0x0000001739087819 */ /* 0x020fea00000006ff */
[----:B------:R2:W5:Y:S01]  /*7bb0*/  MUFU.EX2 R56, R10 ;  /* 0x0000000a00387308 */ /* 0x0005620000000800 */
[----:B------:R-:W-:Y:S01]  /*7bc0*/  SHF.L.U32 R18, R58, 0x17, RZ ;  /* 0x000000173a127819 */ /* 0x000fe200000006ff */
[----:B------:R-:W-:Y:S01]  /*7bd0*/  FFMA R52, R77, R7, 1 ;  /* 0x3f8000004d347423 */ /* 0x000fe20000000007 */
[----:B------:R-:W-:Y:S01]  /*7be0*/  SHF.L.U32 R7, R60, 0x17, RZ ;  /* 0x000000173c077819 */ /* 0x000fe200000006ff */
[----:B------:R-:W-:Y:S01]  /*7bf0*/  FFMA R44, R31, R8, 1 ;  /* 0x3f8000001f2c7423 */ /* 0x000fe20000000008 */
[----:B------:R-:W-:Y:S01]  /*7c00*/  SHF.L.U32 R8, R61, 0x17, RZ ;  /* 0x000000173d087819 */ /* 0x000fe200000006ff */
[----:B------:R-:W-:Y:S01]  /*7c10*/  FFMA R18, R78, R18, 1 ;  /* 0x3f8000004e127423 */ /* 0x000fe20000000012 */
[----:B------:R-:W-:Y:S01]  /*7c20*/  FFMA R19, R28, R19, 1 ;  /* 0x3f8000001c137423 */ /* 0x000fe20000000013 */
[----:B-1----:R-:W-:Y:S01]  /*7c30*/  SHF.L.U32 R9, R62, 0x17, RZ ;  /* 0x000000173e097819 */ /* 0x002fe200000006ff */
[----:B------:R-:W-:Y:S01]  /*7c40*/  FFMA R20, R79, R7, 1 ;  /* 0x3f8000004f147423 */ /* 0x000fe20000000007 */
[----:B------:R-:W-:Y:S01]  /*7c50*/  SHF.L.U32 R7, R21, 0x17, RZ ;  /* 0x0000001715077819 */ /* 0x000fe200000006ff */
[----:B------:R-:W-:Y:S01]  /*7c60*/  FFMA R43, R80, R8, 1 ;  /* 0x3f800000502b7423 */ /* 0x000fe20000000008 */
[----:B------:R-:W-:Y:S01]  /*7c70*/  SHF.L.U32 R8, R22, 0x17, RZ ;  /* 0x0000001716087819 */ /* 0x000fe200000006ff */
[----:B------:R1:W5:Y:S01]  /*7c80*/  MUFU.EX2 R21, R0 ;  /* 0x0000000000157308 */ /* 0x0003620000000800 */
[----:B------:R-:W-:Y:S01]  /*7c90*/  FFMA R25, R81, R9, 1 ;  /* 0x3f80000051197423 */ /* 0x000fe20000000009 */
[----:B------:R-:W-:Y:S01]  /*7ca0*/  SHF.L.U32 R9, R27, 0x17, RZ ;  /* 0x000000171b097819 */ /* 0x000fe200000006ff */
[----:B------:R-:W-:Y:S01]  /*7cb0*/  FFMA R23, R82, R23, 1 ;  /* 0x3f80000052177423 */ /* 0x000fe20000000017 */
[----:B--2---:R-:W-:Y:S01]  /*7cc0*/  SHF.L.U32 R10, R24, 0x17, RZ ;  /* 0x00000017180a7819 */ /* 0x004fe200000006ff */
[----:B----4-:R-:W-:Y:S01]  /*7cd0*/  FFMA R24, R33, R7, 1 ;  /* 0x3f80000021187423 */ /* 0x010fe20000000007 */
[----:B------:R-:W-:Y:S01]  /*7ce0*/  SHF.L.U32 R7, R13, 0x17, RZ ;  /* 0x000000170d077819 */ /* 0x000fe200000006ff */
[----:B------:R-:W-:Y:S01]  /*7cf0*/  FFMA R51, R34, R8, 1 ;  /* 0x3f80000022337423 */ /* 0x000fe20000000008 */
[----:B------:R-:W-:Y:S01]  /*7d00*/  SHF.L.U32 R8, R14, 0x17, RZ ;  /* 0x000000170e087819 */ /* 0x000fe200000006ff */
[----:B------:R-:W-:Y:S01]  /*7d10*/  FFMA R35, R35, R9, 1 ;  /* 0x3f80000023237423 */ /* 0x000fe20000000009 */
[----:B------:R-:W-:Y:S02]  /*7d20*/  SHF.L.U32 R9, R15, 0x17, RZ ;  /* 0x000000170f097819 */ /* 0x000fe400000006ff */
[----:B-1----:R-:W-:Y:S05]  /*7d30*/  SHF.L.U32 R0, R11, 0x17, RZ ;  /* 0x000000170b007819 */ /* 0x002fea00000006ff */
[----:B------:R-:W-:Y:S01]  /*7d40*/  FFMA R27, R32, R0, 1 ;  /* 0x3f800000201b7423 */ /* 0x000fe20000000000 */
[----:B------:R-:W-:Y:S01]  /*7d50*/  SHF.L.U32 R0, R12, 0x17, RZ ;  /* 0x000000170c007819 */ /* 0x000fe200000006ff */
[----:B------:R-:W-:Y:S01]  /*7d60*/  FFMA R28, R64, R10, 1 ;  /* 0x3f800000401c7423 */ /* 0x000fe2000000000a */
[----:B------:R-:W-:Y:S03]  /*7d70*/  SHF.L.U32 R10, R16, 0x17, RZ ;  /* 0x00000017100a7819 */ /* 0x000fe600000006ff */
[----:B---3--:R-:W-:Y:S01]  /*7d80*/  FFMA R53, R50, R0, 1 ;  /* 0x3f80000032357423 */ /* 0x008fe20000000000 */
[----:B------:R-:W-:Y:S01]  /*7d90*/  FFMA R50, R54, R7, 1 ;  /* 0x3f80000036327423 */ /* 0x000fe20000000007 */
[----:B------:R-:W-:Y:S01]  /*7da0*/  FFMA R31, R55, R8, 1 ;  /* 0x3f800000371f7423 */ /* 0x000fe20000000008 */
[----:B-----5:R-:W-:Y:S01]  /*7db0*/  FFMA R34, R56, R9, 1 ;  /* 0x3f80000038227423 */ /* 0x020fe20000000009 */
[----:B------:R-:W-:Y:S01]  /*7dc0*/  FFMA R33, R21, R10, 1 ;  /* 0x3f80000015217423 */ /* 0x000fe2000000000a */
[----:B------:R-:W-:Y:S06]  /*7dd0*/  @P0 BRA `(.L_x_125) ;  /* 0x0000000000140947 */ /* 0x000fec0003800000 */
[----:B------:R-:W-:Y:S02]  /*7de0*/  MOV R57, R2 ;  /* 0x0000000200397202 */ /* 0x000fe40000000f00 */
[----:B------:R-:W-:Y:S02]  /*7df0*/  MOV R56, 0x7e10 ;  /* 0x00007e1000387802 */ /* 0x000fe40000000f00 */
[----:B------:R-:W-:Y:S05]  /*7e00*/  CALL.REL.NOINC `($__internal_3_$__cuda_sm20_rcp_rn_f32_slowpath) ;  /* 0x00000034003c7944 */ /* 0x000fea0003c00000 */
[----:B------:R-:W-:Y:S01]  /*7e10*/  MOV R0, R32 ;  /* 0x0000002000007202 */ /* 0x000fe20000000f00 */
[----:B------:R-:W-:Y:S05]  /*7e20*/  BRA `(.L_x_126) ;  /* 0x0000000000107947 */ /* 0x000fea0003800000 */
.L_x_125:
[----:B------:R-:W1:Y:S02]  /*7e30*/  MUFU.RCP R0, R2 ;  /* 0x0000000200007308 */ /* 0x000e640000001000 */
[----:B-1----:R-:W-:Y:S04]  /*7e40*/  FFMA R2, R2, R0, -1 ;  /* 0xbf80000002027423 */ /* 0x002fe80000000000 */
[----:B------:R-:W-:Y:S04]  /*7e50*/  FADD.FTZ R2, -R2, -RZ ;  /* 0x800000ff02027221 */ /* 0x000fe80000010100 */
[----:B------:R-:W-:Y:S07]  /*7e60*/  FFMA R0, R0, R2, R0 ;  /* 0x0000000200007223 */ /* 0x000fee0000000000 */
.L_x_126:
[----:B------:R-:W-:Y:S05]  /*7e70*/  BSYNC.RECONVERGENT B1 ;  /* 0x0000000000017941 */ /* 0x000fea0003800200 */
.L_x_124:
[----:B------:R-:W-:Y:S01]  /*7e80*/  VIADD R2, R3, 0x1800000 ;  /* 0x0180000003027836 */ /* 0x000fe20000000000 */
[----:B------:R-:W-:Y:S04]  /*7e90*/  BSSY.RECONVERGENT B1, `(.L_x_127) ;  /* 0x000000e000017945 */ /* 0x000fe80003800200 */
[----:B------:R-:W-:Y:S04]  /*7ea0*/  LOP3.LUT R2, R2, 0x7f800000, RZ, 0xc0, !PT ;  /* 0x7f80000002027812 */ /* 0x000fe800078ec0ff */
[----:B------:R-:W-:Y:S11]  /*7eb0*/  ISETP.GT.U32.AND P0, PT, R2, 0x1ffffff, PT ;  /* 0x01ffffff0200780c */ /* 0x000ff60003f04070 */
[----:B------:R-:W-:Y:S02]  /*7ec0*/  @!UPT UIADD3 URZ, UPT, UPT, URZ, URZ, URZ ;  /* 0x000000fffffff290 */ /* 0x000fe4000fffe0ff */
[----:B------:R-:W-:Y:S05]  /*7ed0*/  @P0 BRA `(.L_x_128) ;  /* 0x0000000000140947 */ /* 0x000fea0003800000 */
[----:B------:R-:W-:Y:S02]  /*7ee0*/  MOV R57, R3 ;  /* 0x0000000300397202 */ /* 0x000fe40000000f00 */
[----:B------:R-:W-:Y:S02]  /*7ef0*/  MOV R56, 0x7f10 ;  /* 0x00007f1000387802 */ /* 0x000fe40000000f00 */
[----:B------:R-:W-:Y:S05]  /*7f00*/  CALL.REL.NOINC `($__internal_3_$__cuda_sm20_rcp_rn_f32_slowpath) ;  /* 0x0000003000fc7944 */ /* 0x000fea0003c00000 */
[----:B------:R-:W-:Y:S01]  /*7f10*/  MOV R2, R32 ;  /* 0x0000002000027202 */ /* 0x000fe20000000f00 */
[----:B------:R-:W-:Y:S05]  /*7f20*/  BRA `(.L_x_129) ;  /* 0x0000000000107947 */ /* 0x000fea0003800000 */
.L_x_128:
[----:B------:R-:W1:Y:S02]  /*7f30*/  MUFU.RCP R2, R3 ;  /* 0x0000000300027308 */ /* 0x000e640000001000 */
[----:B-1----:R-:W-:Y:S04]  /*7f40*/  FFMA R3, R3, R2, -1 ;  /* 0xbf80000003037423 */ /* 0x002fe80000000002 */
[----:B------:R-:W-:Y:S04]  /*7f50*/  FADD.FTZ R3, -R3, -RZ ;  /* 0x800000ff03037221 */ /* 0x000fe80000010100 */
[----:B------:R-:W-:Y:S07]  /*7f60*/  FFMA R2, R2, R3, R2 ;  /* 0x0000000302027223 */ /* 0x000fee0000000002 */
.L_x_129:
[----:B------:R-:W-:Y:S05]  /*7f70*/  BSYNC.RECONVERGENT B1 ;  /* 0x0000000000017941 */ /* 0x000fea0003800200 */
.L_x_127:
        /* <DEDUP_REMOVED lines=11> */
.L_x_131:
[----:B------:R-:W1:Y:S02]  /*8030*/  MUFU.RCP R3, R4 ;  /* 0x0000000400037308 */ /* 0x000e640000001000 */
[----:B-1----:R-:W-:Y:S04]  /*8040*/  FFMA R4, R4, R3, -1 ;  /* 0xbf80000004047423 */ /* 0x002fe80000000003 */
[----:B------:R-:W-:Y:S04]  /*8050*/  FADD.FTZ R4, -R4, -RZ ;  /* 0x800000ff04047221 */ /* 0x000fe80000010100 */
[----:B------:R-:W-:Y:S07]  /*8060*/  FFMA R3, R3, R4, R3 ;  /* 0x0000000403037223 */ /* 0x000fee0000000003 */
.L_x_132:
[----:B------:R-:W-:Y:S05]  /*8070*/  BSYNC.RECONVERGENT B1 ;  /* 0x0000000000017941 */ /* 0x000fea0003800200 */
.L_x_130:
        /* <DEDUP_REMOVED lines=11> */
.L_x_134:
[----:B------:R-:W1:Y:S02]  /*8130*/  MUFU.RCP R4, R5 ;  /* 0x0000000500047308 */ /* 0x000e640000001000 */
[----:B-1----:R-:W-:Y:S04]  /*8140*/  FFMA R5, R5, R4, -1 ;  /* 0xbf80000005057423 */ /* 0x002fe80000000004 */
[----:B------:R-:W-:Y:S04]  /*8150*/  FADD.FTZ R5, -R5, -RZ ;  /* 0x800000ff05057221 */ /* 0x000fe80000010100 */
[----:B------:R-:W-:Y:S07]  /*8160*/  FFMA R4, R4, R5, R4 ;  /* 0x0000000504047223 */ /* 0x000fee0000000004 */
.L_x_135:
[----:B------:R-:W-:Y:S05]  /*8170*/  BSYNC.RECONVERGENT B1 ;  /* 0x0000000000017941 */ /* 0x000fea0003800200 */
.L_x_133:
        /* <DEDUP_REMOVED lines=11> */
.L_x_137:
[----:B------:R-:W1:Y:S02]  /*8230*/  MUFU.RCP R5, R6 ;  /* 0x0000000600057308 */ /* 0x000e640000001000 */
[----:B-1----:R-:W-:Y:S04]  /*8240*/  FFMA R6, R6, R5, -1 ;  /* 0xbf80000006067423 */ /* 0x002fe80000000005 */
[----:B------:R-:W-:Y:S04]  /*8250*/  FADD.FTZ R6, -R6, -RZ ;  /* 0x800000ff06067221 */ /* 0x000fe80000010100 */
[----:B------:R-:W-:Y:S07]  /*8260*/  FFMA R5, R5, R6, R5 ;  /* 0x0000000605057223 */ /* 0x000fee0000000005 */
.L_x_138:
[----:B------:R-:W-:Y:S05]  /*8270*/  BSYNC.RECONVERGENT B1 ;  /* 0x0000000000017941 */ /* 0x000fea0003800200 */
.L_x_136:
        /* <DEDUP_REMOVED lines=11> */
.L_x_140:
[----:B------:R-:W1:Y:S02]  /*8330*/  MUFU.RCP R6, R49 ;  /* 0x0000003100067308 */ /* 0x000e640000001000 */
[----:B-1----:R-:W-:Y:S04]  /*8340*/  FFMA R7, R49, R6, -1 ;  /* 0xbf80000031077423 */ /* 0x002fe80000000006 */
[----:B------:R-:W-:Y:S04]  /*8350*/  FADD.FTZ R7, -R7, -RZ ;  /* 0x800000ff07077221 */ /* 0x000fe80000010100 */
[----:B------:R-:W-:Y:S07]  /*8360*/  FFMA R6, R6, R7, R6 ;  /* 0x0000000706067223 */ /* 0x000fee0000000006 */
.L_x_141:
[----:B------:R-:W-:Y:S05]  /*8370*/  BSYNC.RECONVERGENT B1 ;  /* 0x0000000000017941 */ /* 0x000fea0003800200 */
.L_x_139:
        /* <DEDUP_REMOVED lines=11> */
.L_x_143:
[----:B------:R-:W1:Y:S02]  /*8430*/  MUFU.RCP R7, R30 ;  /* 0x0000001e00077308 */ /* 0x000e640000001000 */
[----:B-1----:R-:W-:Y:S04]  /*8440*/  FFMA R8, R30, R7, -1 ;  /* 0xbf8000001e087423 */ /* 0x002fe80000000007 */
[----:B------:R-:W-:Y:S04]  /*8450*/  FADD.FTZ R8, -R8, -RZ ;  /* 0x800000ff08087221 */ /* 0x000fe80000010100 */
[----:B------:R-:W-:Y:S07]  /*8460*/  FFMA R7, R7, R8, R7 ;  /* 0x0000000807077223 */ /* 0x000fee0000000007 */
.L_x_144:
[----:B------:R-:W-:Y:S05]  /*8470*/  BSYNC.RECONVERGENT B1 ;  /* 0x0000000000017941 */ /* 0x000fea0003800200 */
.L_x_142:
        /* <DEDUP_REMOVED lines=11> */
.L_x_146:
[----:B------:R-:W1:Y:S02]  /*8530*/  MUFU.RCP R8, R29 ;  /* 0x0000001d00087308 */ /* 0x000e640000001000 */
[----:B-1----:R-:W-:Y:S04]  /*8540*/  FFMA R9, R29, R8, -1 ;  /* 0xbf8000001d097423 */ /* 0x002fe80000000008 */
[----:B------:R-:W-:Y:S04]  /*8550*/  FADD.FTZ R9, -R9, -RZ ;  /* 0x800000ff09097221 */ /* 0x000fe80000010100 */
[----:B------:R-:W-:Y:S07]  /*8560*/  FFMA R8, R8, R9, R8 ;  /* 0x0000000908087223 */ /* 0x000fee0000000008 */
.L_x_147:
[----:B------:R-:W-:Y:S05]  /*8570*/  BSYNC.RECONVERGENT B1 ;  /* 0x0000000000017941 */ /* 0x000fea0003800200 */
.L_x_145:
        /* <DEDUP_REMOVED lines=11> */
.L_x_149:
[----:B------:R-:W1:Y:S02]  /*8630*/  MUFU.RCP R9, R48 ;  /* 0x0000003000097308 */ /* 0x000e640000001000 */
[----:B-1----:R-:W-:Y:S04]  /*8640*/  FFMA R10, R48, R9, -1 ;  /* 0xbf800000300a7423 */ /* 0x002fe80000000009 */
[----:B------:R-:W-:Y:S04]  /*8650*/  FADD.FTZ R10, -R10, -RZ ;  /* 0x800000ff0a0a7221 */ /* 0x000fe80000010100 */
[----:B------:R-:W-:Y:S07]  /*8660*/  FFMA R9, R9, R10, R9 ;  /* 0x0000000a09097223 */ /* 0x000fee0000000009 */
.L_x_150:
[----:B------:R-:W-:Y:S05]  /*8670*/  BSYNC.RECONVERGENT B1 ;  /* 0x0000000000017941 */ /* 0x000fea0003800200 */
.L_x_148:
        /* <DEDUP_REMOVED lines=11> */
.L_x_152:
[----:B------:R-:W1:Y:S02]  /*8730*/  MUFU.RCP R10, R47 ;  /* 0x0000002f000a7308 */ /* 0x000e640000001000 */
[----:B-1----:R-:W-:Y:S04]  /*8740*/  FFMA R11, R47, R10, -1 ;  /* 0xbf8000002f0b7423 */ /* 0x002fe8000000000a */
[----:B------:R-:W-:Y:S04]  /*8750*/  FADD.FTZ R11, -R11, -RZ ;  /* 0x800000ff0b0b7221 */ /* 0x000fe80000010100 */
[----:B------:R-:W-:Y:S07]  /*8760*/  FFMA R10, R10, R11, R10 ;  /* 0x0000000b0a0a7223 */ /* 0x000fee000000000a */
.L_x_153:
[----:B------:R-:W-:Y:S05]  /*8770*/  BSYNC.RECONVERGENT B1 ;  /* 0x0000000000017941 */ /* 0x000fea0003800200 */
.L_x_151:
        /* <DEDUP_REMOVED lines=11> */
.L_x_155:
[----:B------:R-:W1:Y:S02]  /*8830*/  MUFU.RCP R11, R46 ;  /* 0x0000002e000b7308 */ /* 0x000e640000001000 */
[----:B-1----:R-:W-:Y:S04]  /*8840*/  FFMA R12, R46, R11, -1 ;  /* 0xbf8000002e0c7423 */ /* 0x002fe8000000000b */
[----:B------:R-:W-:Y:S04]  /*8850*/  FADD.FTZ R12, -R12, -RZ ;  /* 0x800000ff0c0c7221 */ /* 0x000fe80000010100 */
[----:B------:R-:W-:Y:S07]  /*8860*/  FFMA R11, R11, R12, R11 ;  /* 0x0000000c0b0b7223 */ /* 0x000fee000000000b */
.L_x_156:
[----:B------:R-:W-:Y:S05]  /*8870*/  BSYNC.RECONVERGENT B1 ;  /* 0x0000000000017941 */ /* 0x000fea0003800200 */
.L_x_154:
        /* <DEDUP_REMOVED lines=11> */
.L_x_158:
[----:B------:R-:W1:Y:S02]  /*8930*/  MUFU.RCP R12, R45 ;  /* 0x0000002d000c7308 */ /* 0x000e640000001000 */
[----:B-1----:R-:W-:Y:S04]  /*8940*/  FFMA R13, R45, R12, -1 ;  /* 0xbf8000002d0d7423 */ /* 0x002fe8000000000c */
[----:B------:R-:W-:Y:S04]  /*8950*/  FADD.FTZ R13, -R13, -RZ ;  /* 0x800000ff0d0d7221 */ /* 0x000fe80000010100 */
[----:B------:R-:W-:Y:S07]  /*8960*/  FFMA R12, R12, R13, R12 ;  /* 0x0000000d0c0c7223 */ /* 0x000fee000000000c */
.L_x_159:
[----:B------:R-:W-:Y:S05]  /*8970*/  BSYNC.RECONVERGENT B1 ;  /* 0x0000000000017941 */ /* 0x000fea0003800200 */
.L_x_157:
        /* <DEDUP_REMOVED lines=11> */
.L_x_161:
[----:B------:R-:W1:Y:S02]  /*8a30*/  MUFU.RCP R13, R26 ;  /* 0x0000001a000d7308 */ /* 0x000e640000001000 */
[----:B-1----:R-:W-:Y:S04]  /*8a40*/  FFMA R14, R26, R13, -1 ;  /* 0xbf8000001a0e7423 */ /* 0x002fe8000000000d */
[----:B------:R-:W-:Y:S04]  /*8a50*/  FADD.FTZ R14, -R14, -RZ ;  /* 0x800000ff0e0e7221 */ /* 0x000fe80000010100 */
[----:B------:R-:W-:Y:S07]  /*8a60*/  FFMA R13, R13, R14, R13 ;  /* 0x0000000e0d0d7223 */ /* 0x000fee000000000d */
.L_x_162:
[----:B------:R-:W-:Y:S05]  /*8a70*/  BSYNC.RECONVERGENT B1 ;  /* 0x0000000000017941 */ /* 0x000fea0003800200 */
.L_x_160:
        /* <DEDUP_REMOVED lines=11> */
.L_x_164:
[----:B------:R-:W1:Y:S02]  /*8b30*/  MUFU.RCP R14, R17 ;  /* 0x00000011000e7308 */ /* 0x000e640000001000 */
[----:B-1----:R-:W-:Y:S04]  /*8b40*/  FFMA R15, R17, R14, -1 ;  /* 0xbf800000110f7423 */ /* 0x002fe8000000000e */
[----:B------:R-:W-:Y:S04]  /*8b50*/  FADD.FTZ R15, -R15, -RZ ;  /* 0x800000ff0f0f7221 */ /* 0x000fe80000010100 */
[----:B------:R-:W-:Y:S07]  /*8b60*/  FFMA R14, R14, R15, R14 ;  /* 0x0000000f0e0e7223 */ /* 0x000fee000000000e */
.L_x_165:
[----:B------:R-:W-:Y:S05]  /*8b70*/  BSYNC.RECONVERGENT B1 ;  /* 0x0000000000017941 */ /* 0x000fea0003800200 */
.L_x_163:
        /* <DEDUP_REMOVED lines=11> */
.L_x_167:
[----:B------:R-:W1:Y:S02]  /*8c30*/  MUFU.RCP R15, R52 ;  /* 0x00000034000f7308 */ /* 0x000e640000001000 */
[----:B-1----:R-:W-:Y:S04]  /*8c40*/  FFMA R16, R52, R15, -1 ;  /* 0xbf80000034107423 */ /* 0x002fe8000000000f */
[----:B------:R-:W-:Y:S04]  /*8c50*/  FADD.FTZ R16, -R16, -RZ ;  /* 0x800000ff10107221 */ /* 0x000fe80000010100 */
[----:B------:R-:W-:Y:S07]  /*8c60*/  FFMA R15, R15, R16, R15 ;  /* 0x000000100f0f7223 */ /* 0x000fee000000000f */
.L_x_168:
[----:B------:R-:W-:Y:S05]  /*8c70*/  BSYNC.RECONVERGENT B1 ;  /* 0x0000000000017941 */ /* 0x000fea0003800200 */
.L_x_166:
        /* <DEDUP_REMOVED lines=11> */
.L_x_170:
[----:B------:R-:W1:Y:S02]  /*8d30*/  MUFU.RCP R16, R44 ;  /* 0x0000002c00107308 */ /* 0x000e640000001000 */
[----:B-1----:R-:W-:Y:S04]  /*8d40*/  FFMA R17, R44, R16, -1 ;  /* 0xbf8000002c117423 */ /* 0x002fe80000000010 */
[----:B------:R-:W-:Y:S04]  /*8d50*/  FADD.FTZ R17, -R17, -RZ ;  /* 0x800000ff11117221 */ /* 0x000fe80000010100 */
[----:B------:R-:W-:Y:S07]  /*8d60*/  FFMA R16, R16, R17, R16 ;  /* 0x0000001110107223 */ /* 0x000fee0000000010 */
.L_x_171:
[----:B------:R-:W-:Y:S05]  /*8d70*/  BSYNC.RECONVERGENT B1 ;  /* 0x0000000000017941 */ /* 0x000fea0003800200 */
.L_x_169:
        /* <DEDUP_REMOVED lines=11> */
.L_x_173:
[----:B------:R-:W1:Y:S02]  /*8e30*/  MUFU.RCP R17, R18 ;  /* 0x0000001200117308 */ /* 0x000e640000001000 */
[----:B-1----:R-:W-:Y:S04]  /*8e40*/  FFMA R18, R18, R17, -1 ;  /* 0xbf80000012127423 */ /* 0x002fe80000000011 */
[----:B------:R-:W-:Y:S04]  /*8e50*/  FADD.FTZ R18, -R18, -RZ ;  /* 0x800000ff12127221 */ /* 0x000fe80000010100 */
[----:B------:R-:W-:Y:S07]  /*8e60*/  FFMA R17, R17, R18, R17 ;  /* 0x0000001211117223 */ /* 0x000fee0000000011 */
.L_x_174:
[----:B------:R-:W-:Y:S05]  /*8e70*/  BSYNC.RECONVERGENT B1 ;  /* 0x0000000000017941 */ /* 0x000fea0003800200 */
.L_x_172:
        /* <DEDUP_REMOVED lines=11> */
.L_x_176:
[----:B------:R-:W1:Y:S02]  /*8f30*/  MUFU.RCP R18, R19 ;  /* 0x0000001300127308 */ /* 0x000e640000001000 */
[----:B-1----:R-:W-:Y:S04]  /*8f40*/  FFMA R19, R19, R18, -1 ;  /* 0xbf80000013137423 */ /* 0x002fe80000000012 */
[----:B------:R-:W-:Y:S04]  /*8f50*/  FADD.FTZ R19, -R19, -RZ ;  /* 0x800000ff13137221 */ /* 0x000fe80000010100 */
[----:B------:R-:W-:Y:S07]  /*8f60*/  FFMA R18, R18, R19, R18 ;  /* 0x0000001312127223 */ /* 0x000fee0000000012 */
.L_x_177:
[----:B------:R-:W-:Y:S05]  /*8f70*/  BSYNC.RECONVERGENT B1 ;  /* 0x0000000000017941 */ /* 0x000fea0003800200 */
.L_x_175:
        /* <DEDUP_REMOVED lines=11> */
.L_x_179:
[----:B------:R-:W1:Y:S02]  /*9030*/  MUFU.RCP R19, R20 ;  /* 0x0000001400137308 */ /* 0x000e640000001000 */
[----:B-1----:R-:W-:Y:S04]  /*9040*/  FFMA R20, R20, R19, -1 ;  /* 0xbf80000014147423 */ /* 0x002fe80000000013 */
[----:B------:R-:W-:Y:S04]  /*9050*/  FADD.FTZ R20, -R20, -RZ ;  /* 0x800000ff14147221 */ /* 0x000fe80000010100 */
[----:B------:R-:W-:Y:S07]  /*9060*/  FFMA R19, R19, R20, R19 ;  /* 0x0000001413137223 */ /* 0x000fee0000000013 */
.L_x_180:
[----:B------:R-:W-:Y:S05]  /*9070*/  BSYNC.RECONVERGENT B1 ;  /* 0x0000000000017941 */ /* 0x000fea0003800200 */
.L_x_178:
        /* <DEDUP_REMOVED lines=11> */
.L_x_182:
[----:B------:R-:W1:Y:S02]  /*9130*/  MUFU.RCP R20, R43 ;  /* 0x0000002b00147308 */ /* 0x000e640000001000 */
[----:B-1----:R-:W-:Y:S04]  /*9140*/  FFMA R21, R43, R20, -1 ;  /* 0xbf8000002b157423 */ /* 0x002fe80000000014 */
[----:B------:R-:W-:Y:S04]  /*9150*/  FADD.FTZ R21, -R21, -RZ ;  /* 0x800000ff15157221 */ /* 0x000fe80000010100 */
[----:B------:R-:W-:Y:S07]  /*9160*/  FFMA R20, R20, R21, R20 ;  /* 0x0000001514147223 */ /* 0x000fee0000000014 */
.L_x_183:
[----:B------:R-:W-:Y:S05]  /*9170*/  BSYNC.RECONVERGENT B1 ;  /* 0x0000000000017941 */ /* 0x000fea0003800200 */
.L_x_181:
        /* <DEDUP_REMOVED lines=11> */
.L_x_185:
[----:B------:R-:W1:Y:S02]  /*9230*/  MUFU.RCP R21, R25 ;  /* 0x0000001900157308 */ /* 0x000e640000001000 */
[----:B-1----:R-:W-:Y:S04]  /*9240*/  FFMA R22, R25, R21, -1 ;  /* 0xbf80000019167423 */ /* 0x002fe80000000015 */
[----:B------:R-:W-:Y:S04]  /*9250*/  FADD.FTZ R22, -R22, -RZ ;  /* 0x800000ff16167221 */ /* 0x000fe80000010100 */
[----:B------:R-:W-:Y:S07]  /*9260*/  FFMA R21, R21, R22, R21 ;  /* 0x0000001615157223 */ /* 0x000fee0000000015 */
.L_x_186:
[----:B------:R-:W-:Y:S05]  /*9270*/  BSYNC.RECONVERGENT B1 ;  /* 0x0000000000017941 */ /* 0x000fea0003800200 */
.L_x_184:
        /* <DEDUP_REMOVED lines=11> */
.L_x_188:
[----:B------:R-:W1:Y:S02]  /*9330*/  MUFU.RCP R22, R23 ;  /* 0x0000001700167308 */ /* 0x000e640000001000 */
[----:B-1----:R-:W-:Y:S04]  /*9340*/  FFMA R23, R23, R22, -1 ;  /* 0xbf80000017177423 */ /* 0x002fe80000000016 */
[----:B------:R-:W-:Y:S04]  /*9350*/  FADD.FTZ R23, -R23, -RZ ;  /* 0x800000ff17177221 */ /* 0x000fe80000010100 */
[----:B------:R-:W-:Y:S07]  /*9360*/  FFMA R22, R22, R23, R22 ;  /* 0x0000001716167223 */ /* 0x000fee0000000016 */
.L_x_189:
[----:B------:R-:W-:Y:S05]  /*9370*/  BSYNC.RECONVERGENT B1 ;  /* 0x0000000000017941 */ /* 0x000fea0003800200 */
.L_x_187:
        /* <DEDUP_REMOVED lines=11> */
.L_x_191:
[----:B------:R-:W1:Y:S02]  /*9430*/  MUFU.RCP R23, R24 ;  /* 0x0000001800177308 */ /* 0x000e640000001000 */
[----:B-1----:R-:W-:Y:S04]  /*9440*/  FFMA R24, R24, R23, -1 ;  /* 0xbf80000018187423 */ /* 0x002fe80000000017 */
[----:B------:R-:W-:Y:S04]  /*9450*/  FADD.FTZ R24, -R24, -RZ ;  /* 0x800000ff18187221 */ /* 0x000fe80000010100 */
[----:B------:R-:W-:Y:S07]  /*9460*/  FFMA R23, R23, R24, R23 ;  /* 0x0000001817177223 */ /* 0x000fee0000000017 */
.L_x_192:
[----:B------:R-:W-:Y:S05]  /*9470*/  BSYNC.RECONVERGENT B1 ;  /* 0x0000000000017941 */ /* 0x000fea0003800200 */
.L_x_190:
        /* <DEDUP_REMOVED lines=11> */
.L_x_194:
[----:B------:R-:W1:Y:S02]  /*9530*/  MUFU.RCP R24, R51 ;  /* 0x0000003300187308 */ /* 0x000e640000001000 */
[----:B-1----:R-:W-:Y:S04]  /*9540*/  FFMA R25, R51, R24, -1 ;  /* 0xbf80000033197423 */ /* 0x002fe80000000018 */
[----:B------:R-:W-:Y:S04]  /*9550*/  FADD.FTZ R25, -R25, -RZ ;  /* 0x800000ff19197221 */ /* 0x000fe80000010100 */
[----:B------:R-:W-:Y:S07]  /*9560*/  FFMA R24, R24, R25, R24 ;  /* 0x0000001918187223 */ /* 0x000fee0000000018 */
.L_x_195:
[----:B------:R-:W-:Y:S05]  /*9570*/  BSYNC.RECONVERGENT B1 ;  /* 0x0000000000017941 */ /* 0x000fea0003800200 */
.L_x_193:
        /* <DEDUP_REMOVED lines=11> */
.L_x_197:
[----:B------:R-:W1:Y:S02]  /*9630*/  MUFU.RCP R25, R35 ;  /* 0x0000002300197308 */ /* 0x000e640000001000 */
[----:B-1----:R-:W-:Y:S04]  /*9640*/  FFMA R26, R35, R25, -1 ;  /* 0xbf800000231a7423 */ /* 0x002fe80000000019 */
[----:B------:R-:W-:Y:S04]  /*9650*/  FADD.FTZ R26, -R26, -RZ ;  /* 0x800000ff1a1a7221 */ /* 0x000fe80000010100 */
[----:B------:R-:W-:Y:S07]  /*9660*/  FFMA R25, R25, R26, R25 ;  /* 0x0000001a19197223 */ /* 0x000fee0000000019 */
.L_x_198:
[----:B------:R-:W-:Y:S05]  /*9670*/  BSYNC.RECONVERGENT B1 ;  /* 0x0000000000017941 */ /* 0x000fea0003800200 */
.L_x_196:
        /* <DEDUP_REMOVED lines=11> */
.L_x_200:
[----:B------:R-:W1:Y:S02]  /*9730*/  MUFU.RCP R26, R27 ;  /* 0x0000001b001a7308 */ /* 0x000e640000001000 */
[----:B-1----:R-:W-:Y:S04]  /*9740*/  FFMA R27, R27, R26, -1 ;  /* 0xbf8000001b1b7423 */ /* 0x002fe8000000001a */
[----:B------:R-:W-:Y:S04]  /*9750*/  FADD.FTZ R27, -R27, -RZ ;  /* 0x800000ff1b1b7221 */ /* 0x000fe80000010100 */
[----:B------:R-:W-:Y:S07]  /*9760*/  FFMA R26, R26, R27, R26 ;  /* 0x0000001b1a1a7223 */ /* 0x000fee000000001a */
.L_x_201:
[----:B------:R-:W-:Y:S05]  /*9770*/  BSYNC.RECONVERGENT B1 ;  /* 0x0000000000017941 */ /* 0x000fea0003800200 */
.L_x_199:
        /* <DEDUP_REMOVED lines=11> */
.L_x_203:
[----:B------:R-:W1:Y:S02]  /*9830*/  MUFU.RCP R27, R28 ;  /* 0x0000001c001b7308 */ /* 0x000e640000001000 */
[----:B-1----:R-:W-:Y:S04]  /*9840*/  FFMA R28, R28, R27, -1 ;  /* 0xbf8000001c1c7423 */ /* 0x002fe8000000001b */
[----:B------:R-:W-:Y:S04]  /*9850*/  FADD.FTZ R28, -R28, -RZ ;  /* 0x800000ff1c1c7221 */ /* 0x000fe80000010100 */
[----:B------:R-:W-:Y:S07]  /*9860*/  FFMA R27, R27, R28, R27 ;  /* 0x0000001c1b1b7223 */ /* 0x000fee000000001b */
.L_x_204:
[----:B------:R-:W-:Y:S05]  /*9870*/  BSYNC.RECONVERGENT B1 ;  /* 0x0000000000017941 */ /* 0x000fea0003800200 */
.L_x_202:
        /* <DEDUP_REMOVED lines=11> */
.L_x_206:
[----:B------:R-:W1:Y:S02]  /*9930*/  MUFU.RCP R28, R53 ;  /* 0x00000035001c7308 */ /* 0x000e640000001000 */
[----:B-1----:R-:W-:Y:S04]  /*9940*/  FFMA R29, R53, R28, -1 ;  /* 0xbf800000351d7423 */ /* 0x002fe8000000001c */
[----:B------:R-:W-:Y:S04]  /*9950*/  FADD.FTZ R29, -R29, -RZ ;  /* 0x800000ff1d1d7221 */ /* 0x000fe80000010100 */
[----:B------:R-:W-:Y:S07]  /*9960*/  FFMA R28, R28, R29, R28 ;  /* 0x0000001d1c1c7223 */ /* 0x000fee000000001c */
.L_x_207:
[----:B------:R-:W-:Y:S05]  /*9970*/  BSYNC.RECONVERGENT B1 ;  /* 0x0000000000017941 */ /* 0x000fea0003800200 */
.L_x_205:
        /* <DEDUP_REMOVED lines=11> */
.L_x_209:
[----:B------:R-:W1:Y:S02]  /*9a30*/  MUFU.RCP R29, R50 ;  /* 0x00000032001d7308 */ /* 0x000e640000001000 */
[----:B-1----:R-:W-:Y:S04]  /*9a40*/  FFMA R30, R50, R29, -1 ;  /* 0xbf800000321e7423 */ /* 0x002fe8000000001d */
[----:B------:R-:W-:Y:S04]  /*9a50*/  FADD.FTZ R30, -R30, -RZ ;  /* 0x800000ff1e1e7221 */ /* 0x000fe80000010100 */
[----:B------:R-:W-:Y:S07]  /*9a60*/  FFMA R29, R29, R30, R29 ;  /* 0x0000001e1d1d7223 */ /* 0x000fee000000001d */
.L_x_210:
[----:B------:R-:W-:Y:S05]  /*9a70*/  BSYNC.RECONVERGENT B1 ;  /* 0x0000000000017941 */ /* 0x000fea0003800200 */
.L_x_208:
        /* <DEDUP_REMOVED lines=11> */
.L_x_212:
[----:B------:R-:W1:Y:S02]  /*9b30*/  MUFU.RCP R30, R31 ;  /* 0x0000001f001e7308 */ /* 0x000e640000001000 */
[----:B-1----:R-:W-:Y:S04]  /*9b40*/  FFMA R31, R31, R30, -1 ;  /* 0xbf8000001f1f7423 */ /* 0x002fe8000000001e */
[----:B------:R-:W-:Y:S04]  /*9b50*/  FADD.FTZ R31, -R31, -RZ ;  /* 0x800000ff1f1f7221 */ /* 0x000fe80000010100 */
[----:B------:R-:W-:Y:S07]  /*9b60*/  FFMA R30, R30, R31, R30 ;  /* 0x0000001f1e1e7223 */ /* 0x000fee000000001e */
.L_x_213:
[----:B------:R-:W-:Y:S05]  /*9b70*/  BSYNC.RECONVERGENT B1 ;  /* 0x0000000000017941 */ /* 0x000fea0003800200 */
.L_x_211:
        /* <DEDUP_REMOVED lines=11> */
.L_x_215:
[----:B------:R-:W1:Y:S02]  /*9c30*/  MUFU.RCP R31, R34 ;  /* 0x00000022001f7308 */ /* 0x000e640000001000 */
[----:B-1----:R-:W-:Y:S04]  /*9c40*/  FFMA R34, R34, R31, -1 ;  /* 0xbf80000022227423 */ /* 0x002fe8000000001f */
[----:B------:R-:W-:Y:S04]  /*9c50*/  FADD.FTZ R34, -R34, -RZ ;  /* 0x800000ff22227221 */ /* 0x000fe80000010100 */
[----:B------:R-:W-:Y:S07]  /*9c60*/  FFMA R31, R31, R34, R31 ;  /* 0x000000221f1f7223 */ /* 0x000fee000000001f */
.L_x_216:
[----:B------:R-:W-:Y:S05]  /*9c70*/  BSYNC.RECONVERGENT B1 ;  /* 0x0000000000017941 */ /* 0x000fea0003800200 */
.L_x_214:
        /* <DEDUP_REMOVED lines=9> */
[----:B------:R-:W-:Y:S05]  /*9d10*/  BRA `(.L_x_219) ;  /* 0x0000000000107947 */ /* 0x000fea0003800000 */
.L_x_218:
[----:B------:R-:W1:Y:S02]  /*9d20*/  MUFU.RCP R32, R33 ;  /* 0x0000002100207308 */ /* 0x000e640000001000 */
[----:B-1----:R-:W-:Y:S04]  /*9d30*/  FFMA R33, R33, R32, -1 ;  /* 0xbf80000021217423 */ /* 0x002fe80000000020 */
[----:B------:R-:W-:Y:S04]  /*9d40*/  FADD.FTZ R33, -R33, -RZ ;  /* 0x800000ff21217221 */ /* 0x000fe80000010100 */
[----:B------:R-:W-:Y:S07]  /*9d50*/  FFMA R32, R32, R33, R32 ;  /* 0x0000002120207223 */ /* 0x000fee0000000020 */
.L_x_219:
[----:B------:R-:W-:Y:S05]  /*9d60*/  BSYNC.RECONVERGENT B1 ;  /* 0x0000000000017941 */ /* 0x000fea0003800200 */
.L_x_217:
[----:B------:R-:W-:Y:S01]  /*9d70*/  F2FP.BF16.F32.PACK_AB R44, R2, R0 ;  /* 0x00000000022c723e */ /* 0x000fe200000010ff */
[----:B------:R-:W-:Y:S01]  /*9d80*/  USHF.L.U32 UR8, UR43, 0xd, URZ ;  /* 0x0000000d2b087899 */ /* 0x000fe200080006ff */
[----:B------:R-:W-:Y:S01]  /*9d90*/  F2FP.BF16.F32.PACK_AB R45, R4, R3 ;  /* 0x00000003042d723e */ /* 0x000fe200000010ff */
[----:B------:R-:W-:Y:S01]  /*9da0*/  BSSY.RECONVERGENT B0, `(.L_x_220) ;  /* 0x000002d000007945 */ /* 0x000fe20003800200 */
[----:B------:R-:W-:Y:S02]  /*9db0*/  F2FP.BF16.F32.PACK_AB R46, R6, R5 ;  /* 0x00000005062e723e */ /* 0x000fe400000010ff */
[----:B------:R-:W-:Y:S01]  /*9dc0*/  F2FP.BF16.F32.PACK_AB R47, R8, R7 ;  /* 0x00000007082f723e */ /* 0x000fe200000010ff */
[----:B------:R-:W-:Y:S01]  /*9dd0*/  VIADD R0, R120, UR8 ;  /* 0x0000000878007c36 */ /* 0x000fe20008000000 */
[----:B------:R-:W-:Y:S02]  /*9de0*/  F2FP.BF16.F32.PACK_AB R4, R10, R9 ;  /* 0x000000090a04723e */ /* 0x000fe400000010ff */
[----:B------:R-:W-:Y:S01]  /*9df0*/  F2FP.BF16.F32.PACK_AB R5, R12, R11 ;  /* 0x0000000b0c05723e */ /* 0x000fe200000010ff */
[----:B------:R1:W-:Y:S01]  /*9e00*/  STS.128 [R120+UR8], R44 ;  /* 0x0000002c78007988 */ /* 0x0003e20008000c08 */
[----:B------:R-:W-:Y:S01]  /*9e10*/  F2FP.BF16.F32.PACK_AB R6, R14, R13 ;  /* 0x0000000d0e06723e */ /* 0x000fe200000010ff */
[--C-:B------:R-:W-:Y:S01]  /*9e20*/  IMAD R2, R122, -0x10, R0.reuse ;  /* 0xfffffff07a027824 */ /* 0x100fe200078e0200 */
[----:B------:R-:W-:Y:S01]  /*9e30*/  F2FP.BF16.F32.PACK_AB R7, R16, R15 ;  /* 0x0000000f1007723e */ /* 0x000fe200000010ff */
[----:B------:R-:W-:Y:S01]  /*9e40*/  IMAD R0, R121, -0x10, R0 ;  /* 0xfffffff079007824 */ /* 0x000fe200078e0200 */
[----:B------:R-:W-:Y:S01]  /*9e50*/  F2FP.BF16.F32.PACK_AB R8, R18, R17 ;  /* 0x000000111208723e */ /* 0x000fe200000010ff */
[----:B------:R-:W-:Y:S01]  /*9e60*/  IMAD R3, R119, 0x10, R2 ;  /* 0x0000001077037824 */ /* 0x000fe200078e0202 */
[----:B------:R-:W-:Y:S01]  /*9e70*/  F2FP.BF16.F32.PACK_AB R9, R20, R19 ;  /* 0x000000131409723e */ /* 0x000fe200000010ff */
[----:B------:R1:W-:Y:S01]  /*9e80*/  STS.128 [R2+0x10], R4 ;  /* 0x0000100402007388 */ /* 0x0003e20000000c00 */
[----:B------:R-:W-:Y:S02]  /*9e90*/  F2FP.BF16.F32.PACK_AB R10, R22, R21 ;  /* 0x00000015160a723e */ /* 0x000fe400000010ff */
[----:B------:R-:W-:Y:S02]  /*9ea0*/  F2FP.BF16.F32.PACK_AB R11, R24, R23 ;  /* 0x00000017180b723e */ /* 0x000fe400000010ff */
[----:B------:R-:W-:Y:S02]  /*9eb0*/  F2FP.BF16.F32.PACK_AB R12, R26, R25 ;  /* 0x000000191a0c723e */ /* 0x000fe400000010ff */
[----:B------:R-:W-:Y:S01]  /*9ec0*/  F2FP.BF16.F32.PACK_AB R13, R28, R27 ;  /* 0x0000001b1c0d723e */ /* 0x000fe200000010ff */
[----:B------:R1:W-:Y:S01]  /*9ed0*/  STS.128 [R0+0x20], R8 ;  /* 0x0000200800007388 */ /* 0x0003e20000000c00 */
[----:B------:R-:W-:Y:S02]  /*9ee0*/  F2FP.BF16.F32.PACK_AB R14, R30, R29 ;  /* 0x0000001d1e0e723e */ /* 0x000fe400000010ff */
[----:B------:R-:W-:Y:S02]  /*9ef0*/  F2FP.BF16.F32.PACK_AB R15, R32, R31 ;  /* 0x0000001f200f723e */ /* 0x000fe400000010ff */
[----:B------:R-:W-:Y:S03]  /*9f00*/  ISETP.NE.AND P0, PT, R123, RZ, PT ;  /* 0x000000ff7b00720c */ /* 0x000fe60003f05270 */
[----:B------:R1:W-:Y:S01]  /*9f10*/  STS.128 [R3+0x10], R12 ;  /* 0x0000100c03007388 */ /* 0x0003e20000000c00 */
[----:B------:R-:W-:Y:S01]  /*9f20*/  @!PT LDS RZ, [RZ] ;  /* 0x00000000fffff984 */ /* 0x000fe20000000800 */
[----:B------:R-:W-:Y:S01]  /*9f30*/  @!PT LDS RZ, [RZ] ;  /* 0x00000000fffff984 */ /* 0x000fe20000000800 */
[----:B------:R-:W-:Y:S01]  /*9f40*/  @!PT LDS RZ, [RZ] ;  /* 0x00000000fffff984 */ /* 0x000fe20000000800 */
[----:B------:R-:W-:Y:S01]  /*9f50*/  @!PT LDS RZ, [RZ] ;  /* 0x00000000fffff984 */ /* 0x000fe20000000800 */
[----:B------:R2:W-:Y:S06]  /*9f60*/  MEMBAR.ALL.CTA ;  /* 0x0000000000007992 */ /* 0x0005ec0000008000 */
[----:B--2---:R-:W2:Y:S02]  /*9f70*/  FENCE.VIEW.ASYNC.S ;  /* 0x00000000000073c6 */ /* 0x004ea40000000000 */
[----:B--2---:R-:W-:Y:S06]  /*9f80*/  BAR.SYNC.DEFER_BLOCKING 0x1, 0x80 ;  /* 0x0042000000007b1d */ /* 0x004fec0000010000 */
[----:B------:R-:W-:Y:S05]  /*9f90*/  @P0 BRA `(.L_x_221) ;  /* 0x0000000000340947 */ /* 0x000fea0003800000 */
[----:B------:R-:W-:Y:S01]  /*9fa0*/  UIADD3 UR10, UP0, UPT, UR46, 0x680, URZ ;  /* 0x000006802e0a7890 */ /* 0x000fe2000ff1e0ff */
[----:B------:R-:W-:Y:S01]  /*9fb0*/  R2UR UR6, R103 ;  /* 0x00000000670672ca */ /* 0x000fe200000e0000 */
[----:B------:R-:W-:Y:S01]  /*9fc0*/  UIADD3 UR4, UPT, UPT, UR41, 0x200, UR8 ;  /* 0x0000020029047890 */ /* 0x000fe2000fffe008 */
[----:B------:R-:W-:Y:S01]  /*9fd0*/  PLOP3.LUT P0, PT, PT, PT, PT, 0x80, 0x8 ;  /* 0x000000000008781c */ /* 0x000fe20003f0f070 */
[----:B------:R-:W-:Y:S01]  /*9fe0*/  UIADD3.X UR11, UPT, UPT, URZ, UR47, URZ, UP0, !UPT ;  /* 0x0000002fff0b7290 */ /* 0x000fe200087fe4ff */
[----:B------:R-:W-:Y:S11]  /*9ff0*/  IMAD.IADD R37, R104, 0x1, R37 ;  /* 0x0000000168257824 */ /* 0x000ff600078e0225 */
.L_x_222:
[----:B------:R-:W-:Y:S02]  /*a000*/  PLOP3.LUT P1, PT, P1, P0, PT, 0xf2, 0x2f ;  /* 0x00000000002f781c */ /* 0x000fe40000f21e72 */
[----:B------:R-:W-:Y:S01]  /*a010*/  @P0 R2UR P1, UR5, R37 ;  /* 0x00000000250502ca */ /* 0x000fe20000020000 */
[----:B------:R-:W-:Y:S07]  /*a020*/  UMOV UR7, UR36 ;  /* 0x0000002400077c82 */ /* 0x000fee0008000000 */
[----:B------:R-:W-:Y:S05]  /*a030*/  @P0 PLOP3.LUT P0, PT, P1, PT, PT, 0x80, 0x8 ;  /* 0x000000000008081c */ /* 0x000fea0000f0f070 */
[----:B------:R2:W-:Y:S08]  /*a040*/  UTMASTG.3D [UR4], [UR10] ;  /* 0x000000040a0073b5 */ /* 0x0005f00008010000 */
[----:B--2---:R-:W-:Y:S05]  /*a050*/  @P0 BRA.U.ANY `(.L_x_222) ;  /* 0xfffffffd00e80947 */ /* 0x004fea000393ffff */
[----:B------:R0:W-:Y:S02]  /*a060*/  UTMACMDFLUSH ;  /* 0x00000000000079b7 */ /* 0x0001e40000000000 */
.L_x_221:
[----:B------:R-:W-:Y:S05]  /*a070*/  BSYNC.RECONVERGENT B0 ;  /* 0x0000000000007941 */ /* 0x000fea0003800200 */
.L_x_220:
[----:B------:R-:W-:Y:S01]  /*a080*/  UIADD3 UR43, UPT, UPT, UR43, 0x1, URZ ;  /* 0x000000012b2b7890 */ /* 0x000fe2000fffe0ff */
[----:B------:R-:W-:Y:S01]  /*a090*/  ISETP.NE.AND P0, PT, R123, RZ, PT ;  /* 0x000000ff7b00720c */ /* 0x000fe20003f05270 */
[----:B------:R-:W-:Y:S02]  /*a0a0*/  BSSY.RECONVERGENT B0, `(.L_x_223) ;  /* 0x0000007000007945 */ /* 0x000fe40003800200 */
[----:B------:R-:W-:Y:S04]  /*a0b0*/  UISETP.NE.AND UP0, UPT, UR43, 0x4, UPT ;  /* 0x000000042b00788c */ /* 0x000fe8000bf05270 */
[----:B------:R-:W-:Y:S02]  /*a0c0*/  USEL UR4, URZ, 0x1, UP0 ;  /* 0x00000001ff047887 */ /* 0x000fe40008000000 */
[----:B------:R-:W-:Y:S02]  /*a0d0*/  USEL UR43, UR43, URZ, UP0 ;  /* 0x000000ff2b2b7287 */ /* 0x000fe40008000000 */
[----:B------:R-:W-:Y:S02]  /*a0e0*/  ULOP3.LUT UR44, UR44, UR4, URZ, 0x3c, !UPT ;  /* 0x000000042c2c7292 */ /* 0x000fe4000f8e3cff */
[----:B------:R-:W-:Y:S10]  /*a0f0*/  @P0 BRA `(.L_x_224) ;  /* 0x0000000000040947 */ /* 0x000ff40003800000 */
[----:B------:R-:W-:Y:S04]  /*a100*/  DEPBAR.LE SB0, 0x1 ;  /* 0x000080400000791a */ /* 0x000fe80000000000 */
.L_x_224:
[----:B------:R-:W-:Y:S05]  /*a110*/  BSYNC.RECONVERGENT B0 ;  /* 0x0000000000007941 */ /* 0x000fea0003800200 */
.L_x_223:
[----:B------:R-:W-:Y:S01]  /*a120*/  BAR.SYNC.DEFER_BLOCKING 0x1, 0x80 ;  /* 0x0042000000007b1d */ /* 0x000fe20000010000 */
[----:B------:R-:W-:Y:S01]  /*a130*/  ISETP.NE.AND P3, PT, R127, RZ, PT ;  /* 0x000000ff7f00720c */ /* 0x000fe20003f65270 */
[----:B------:R-:W-:Y:S05]  /*a140*/  VIADD R110, R110, 0x1 ;  /* 0x000000016e6e7836 */ /* 0x000fea0000000000 */
[----:B------:R-:W-:Y:S01]  /*a150*/  ISETP.GE.U32.AND P0, PT, R110, 0x2, PT ;  /* 0x000000026e00780c */ /* 0x000fe20003f06070 */
[----:B------:R-:W-:Y:S11]  /*a160*/  BSSY.RECONVERGENT B0, `(.L_x_225) ;  /* 0x000000b000007945 */ /* 0x000ff60003800200 */
[----:B------:R-:W-:Y:S01]  /*a170*/  @!UPT UIADD3 URZ, UPT, UPT, URZ, URZ, URZ ;  /* 0x000000fffffff290 */ /* 0x000fe2000fffe0ff */
[----:B------:R-:W-:Y:S05]  /*a180*/  @!P0 BRA `(.L_x_226) ;  /* 0x0000000000208947 */ /* 0x000fea0003800000 */
[C---:B-1----:R-:W-:Y:S01]  /*a190*/  @!P3 LEA R2, R116.reuse, UR41, 0x3 ;  /* 0x000000297402bc11 */ /* 0x042fe2000f8e18ff */
[----:B------:R-:W-:Y:S02]  /*a1a0*/  IMAD.U32 R0, RZ, RZ, UR37 ;  /* 0x00000025ff007e24 */ /* 0x000fe4000f8e00ff */
[----:B------:R-:W-:Y:S02]  /*a1b0*/  VIADD R116, R116, 0x1 ;  /* 0x0000000174747836 */ /* 0x000fe40000000000 */
[----:B------:R-:W-:Y:S03]  /*a1c0*/  @!P3 VIADD R2, R2, 0xa0 ;  /* 0x000000a00202b836 */ /* 0x000fe60000000000 */
[----:B------:R-:W-:Y:S02]  /*a1d0*/  ISETP.NE.AND P0, PT, R116, 0x4, PT ;  /* 0x000000047400780c */ /* 0x000fe40003f05270 */
[----:B------:R-:W-:Y:S02]  /*a1e0*/  @!P3 PRMT R0, R0, 0x654, R2 ;  /* 0x000006540000b816 */ /* 0x000fe40000000002 */
[----:B------:R-:W-:Y:S02]  /*a1f0*/  SEL R116, R116, RZ, P0 ;  /* 0x000000ff74747207 */ /* 0x000fe40000000000 */
[----:B------:R2:W-:Y:S07]  /*a200*/  @!P3 SYNCS.ARRIVE.TRANS64.RED.A1T0 RZ, [R0+URZ], RZ ;  /* 0x000000ff00ffb9a7 */ /* 0x0005ee00081004ff */
.L_x_226:
[----:B------:R-:W-:Y:S05]  /*a210*/  BSYNC.RECONVERGENT B0 ;  /* 0x0000000000007941 */ /* 0x000fea0003800200 */
.L_x_225:
[C---:B------:R-:W-:Y:S01]  /*a220*/  ISETP.EQ.OR P2, PT, R39.reuse, 0x3, P3 ;  /* 0x000000032700780c */ /* 0x040fe20001f42670 */
[----:B------:R-:W-:Y:S01]  /*a230*/  VIADD R39, R39, 0x1 ;  /* 0x0000000127277836 */ /* 0x000fe20000000000 */
[----:B------:R-:W-:Y:S04]  /*a240*/  SEL R111, R111, 0x1, P3 ;  /* 0x000000016f6f7807 */ /* 0x000fe80001800000 */
[----:B------:R-:W-:Y:S07]  /*a250*/  ISETP.NE.AND P0, PT, R39, 0x4, PT ;  /* 0x000000042700780c */ /* 0x000fee0003f05270 */
[----:B-1----:R-:W-:Y:S02]  /*a260*/  @!P2 LEA R2, R109, UR41, 0x3 ;  /* 0x000000296d02ac11 */ /* 0x002fe4000f8e18ff */
[----:B--2---:R-:W-:Y:S04]  /*a270*/  @!P2 SHF.L.U32 R0, R112, 0x1f, RZ ;  /* 0x0000001f7000a819 */ /* 0x004fe800000006ff */
[----:B------:R-:W1:Y:S02]  /*a280*/  @!P2 SYNCS.PHASECHK.TRANS64.TRYWAIT P1, [R2+URZ+0x80], R0 ;  /* 0x000080000200a5a7 */ /* 0x000e6400080211ff */
[----:B-1----:R-:W-:Y:S01]  /*a290*/  @!P2 SEL R111, RZ, 0x1, !P1 ;  /* 0x00000001ff6fa807 */ /* 0x002fe20004800000 */
[----:B------:R-:W-:Y:S06]  /*a2a0*/  @P0 BRA `(.L_x_227) ;  /* 0xffffffc000100947 */ /* 0x000fec000383ffff */
[----:B------:R-:W-:Y:S01]  /*a2b0*/  ISETP.NE.AND P3, PT, R126, RZ, PT ;  /* 0x000000ff7e00720c */ /* 0x000fe20003f65270 */
[----:B------:R-:W-:Y:S01]  /*a2c0*/  UIADD3 UR42, UPT, UPT, UR42, 0x4, URZ ;  /* 0x000000042a2a7890 */ /* 0x000fe2000fffe0ff */
[----:B------:R-:W-:Y:S01]  /*a2d0*/  ISETP.NE.AND P0, PT, R106, 0x2, PT ;  /* 0x000000026a00780c */ /* 0x000fe20003f05270 */
[----:B------:R-:W-:Y:S02]  /*a2e0*/  IMAD.IADD R23, R113, 0x1, R83 ;  /* 0x0000000171177824 */ /* 0x000fe400078e0253 */
[----:B------:R-:W-:Y:S01]  /*a2f0*/  IMAD.IADD R22, R114, 0x1, R100 ;  /* 0x0000000172167824 */ /* 0x000fe200078e0264 */
[----:B------:R-:W-:Y:S02]  /*a300*/  SEL R0, RZ, 0x1, P0 ;  /* 0x00000001ff007807 */ /* 0x000fe40000000000 */
[----:B------:R-:W-:Y:S02]  /*a310*/  SEL R106, R106, RZ, P0 ;  /* 0x000000ff6a6a7207 */ /* 0x000fe40000000000 */
[----:B------:R-:W-:-:S03]  /*a320*/  LOP3.LUT R117, R117, R0, RZ, 0x3c, !PT ;  /* 0x0000000075757212 */ /* 0x000fc600078e3cff */
[----:B------:R-:W-:Y:S01]  /*a330*/  @P3 R2UR UR36, R115 ;  /* 0x00000000732432ca */ /* 0x000fe200000e0000 */
[----:B------:R-:W-:-:S14]  /*a340*/  @P3 BRA `(.L_x_228) ;  /* 0xffffffb000a03947 */ /* 0x000fdc000383ffff */
[----:B------:R-:W-:-:S09]  /*a350*/  UISETP.NE.AND UP0, UPT, UR45, URZ, UPT ;  /* 0x000000ff2d00728c */ /* 0x000fd2000bf05270 */
[----:B------:R-:W-:Y:S05]  /*a360*/  BRA.U !UP0, `(.L_x_229) ;  /* 0x0000000108487547 */ /* 0x000fea000b800000 */
[----:B------:R-:W1:Y:S02]  /*a370*/  LDCU.64 UR4, c[0x0][0x890] ;  /* 0x00011200ff0477ac */ /* 0x000e640008000a00 */
[----:B-1----:R-:W-:-:S04]  /*a380*/  UISETP.NE.U32.AND UP0, UPT, UR4, URZ, UPT ;  /* 0x000000ff0400728c */ /* 0x002fc8000bf05070 */
[----:B------:R-:W-:-:S09]  /*a390*/  UISETP.NE.AND.EX UP0, UPT, UR5, URZ, UPT, UP0 ;  /* 0x000000ff0500728c */ /* 0x000fd2000bf05300 */
[----:B------:R-:W-:Y:S05]  /*a3a0*/  BRA.U UP0, `(.L_x_230) ;  /* 0x00000001000c7547 */ /* 0x000fea000b800000 */
[----:B------:R-:W-:-:S13]  /*a3b0*/  FSETP.NEU.AND P0, PT, R63, RZ, PT ;  /* 0x000000ff3f00720b */ /* 0x000fda0003f0d000 */
[----:B------:R-:W-:Y:S05]  /*a3c0*/  @!P0 EXIT ;  /* 0x000000000000894d */ /* 0x000fea0003800000 */
[----:B------:R-:W-:Y:S05]  /*a3d0*/  BRA `(.L_x_229) ;  /* 0x00000000002c7947 */ /* 0x000fea0003800000 */
.L_x_230:
[----:B------:R-:W-:Y:S01]  /*a3e0*/  ISETP.NE.AND P0, PT, R102, RZ, PT ;  /* 0x000000ff6600720c */ /* 0x000fe20003f05270 */
[----:B------:R-:W-:-:S12]  /*a3f0*/  BSSY.RECONVERGENT B0, `(.L_x_229) ;  /* 0x0000009000007945 */ /* 0x000fd80003800200 */
[----:B------:R-:W-:Y:S05]  /*a400*/  @P0 BRA `(.L_x_231) ;  /* 0x0000000000140947 */ /* 0x000fea0003800000 */
[----:B------:R-:W1:Y:S02]  /*a410*/  LDCU.64 UR4, c[0x0][0x888] ;  /* 0x00011100ff0477ac */ /* 0x000e640008000a00 */
[----:B-1----:R-:W-:-:S04]  /*a420*/  ISETP.NE.U32.AND P0, PT, RZ, UR4, PT ;  /* 0x00000004ff007c0c */ /* 0x002fc8000bf05070 */
[----:B------:R-:W-:-:S13]  /*a430*/  ISETP.NE.AND.EX P0, PT, RZ, UR5, PT, P0 ;  /* 0x00000005ff007c0c */ /* 0x000fda000bf05300 */
[----:B------:R-:W-:Y:S05]  /*a440*/  @!P0 EXIT ;  /* 0x000000000000894d */ /* 0x000fea0003800000 */
[----:B------:R-:W-:Y:S05]  /*a450*/  BRA `(.L_x_232) ;  /* 0x0000000000087947 */ /* 0x000fea0003800000 */
.L_x_231:
[----:B------:R-:W-:-:S13]  /*a460*/  FSETP.NEU.AND P0, PT, R63, RZ, PT ;  /* 0x000000ff3f00720b */ /* 0x000fda0003f0d000 */
[----:B------:R-:W-:Y:S05]  /*a470*/  @!P0 EXIT ;  /* 0x000000000000894d */ /* 0x000fea0003800000 */
.L_x_232:
[----:B------:R-:W-:Y:S05]  /*a480*/  BSYNC.RECONVERGENT B0 ;  /* 0x0000000000007941 */ /* 0x000fea0003800200 */
.L_x_229:
[----:B------:R-:W-:Y:S01]  /*a490*/  LEA R2, R116, UR41, 0x3 ;  /* 0x0000002974027c11 */ /* 0x000fe2000f8e18ff */
[----:B------:R-:W-:Y:S01]  /*a4a0*/  IMAD.U32 R0, RZ, RZ, UR37 ;  /* 0x00000025ff007e24 */ /* 0x000fe2000f8e00ff */
[----:B------:R-:W-:-:S04]  /*a4b0*/  DEPBAR.LE SB0, 0x0 ;  /* 0x000080000000791a */ /* 0x000fc80000000000 */
[----:B------:R-:W-:-:S05]  /*a4c0*/  VIADD R2, R2, 0xa0 ;  /* 0x000000a002027836 */ /* 0x000fca0000000000 */
[----:B------:R-:W-:-:S04]  /*a4d0*/  PRMT R0, R0, 0x654, R2 ;  /* 0x0000065400007816 */ /* 0x000fc80000000002 */
[----:B------:R-:W-:Y:S01]  /*a4e0*/  SYNCS.ARRIVE.TRANS64.RED.A1T0 RZ, [R0+URZ], RZ ;  /* 0x000000ff00ff79a7 */ /* 0x000fe200081004ff */
[----:B------:R-:W-:Y:S05]  /*a4f0*/  EXIT ;  /* 0x000000000000794d */ /* 0x000fea0003800000 */
.L_x_24:
[----:B--2---:R2:W4:Y:S02]  /*a500*/  SYNCS.PHASECHK.TRANS64.TRYWAIT P0, [R2+URZ+0x140], R3 ;  /* 0x00014003020075a7 */ /* 0x00452400080011ff */
[----:B----4-:R-:W-:Y:S05]  /*a510*/  @!P0 NANOSLEEP.SYNCS 0x989680 ;  /* 0x009896800000895d */ /* 0x010fea0003900000 */
[----:B------:R-:W4:Y:S02]  /*a520*/  @!P0 SYNCS.PHASECHK.TRANS64 P0, [R2+URZ+0x140], R3 ;  /* 0x00014003020085a7 */ /* 0x000f2400080010ff */
[----:B----4-:R-:W-:Y:S05]  /*a530*/  @!P0 BRA `(.L_x_24) ;  /* 0xfffffffc00f08947 */ /* 0x010fea000383ffff */
[----:B------:R-:W-:Y:S05]  /*a540*/  BRA `(.L_x_233) ;  /* 0xffffff7000bc7947 */ /* 0x000fea000383ffff */
.L_x_27:
[----:B------:R-:W-:-:S07]  /*a550*/  MOV R2, UR33 ;  /* 0x0000002100027c02 */ /* 0x000fce0008000f00 */
.L_x_234:
[----:B-1----:R1:W2:Y:S02]  /*a560*/  SYNCS.PHASECHK.TRANS64.TRYWAIT P0, [R2+URZ+0x40], R4 ;  /* 0x00004004020075a7 */ /* 0x0022a400080011ff */
[----:B--2---:R-:W-:Y:S05]  /*a570*/  @!P0 NANOSLEEP.SYNCS 0x989680 ;  /* 0x009896800000895d */ /* 0x004fea0003900000 */
[----:B------:R-:W2:Y:S02]  /*a580*/  @!P0 SYNCS.PHASECHK.TRANS64 P0, [R2+URZ+0x40], R4 ;  /* 0x00004004020085a7 */ /* 0x000ea400080010ff */
[----:B--2---:R-:W-:Y:S05]  /*a590*/  @!P0 BRA `(.L_x_234) ;  /* 0xfffffffc00f08947 */ /* 0x004fea000383ffff */
[----:B------:R-:W-:Y:S05]  /*a5a0*/  BRA `(.L_x_26) ;  /* 0xffffff7400247947 */ /* 0x000fea000383ffff */
.L_x_34:
[----:B-1----:R-:W-:-:S07]  /*a5b0*/  MOV R2, UR17 ;  /* 0x0000001100027c02 */ /* 0x002fce0008000f00 */
.L_x_235:
[----:B-1----:R1:W2:Y:S02]  /*a5c0*/  SYNCS.PHASECHK.TRANS64.TRYWAIT P0, [R2+URZ+0x40], R4 ;  /* 0x00004004020075a7 */ /* 0x0022a400080011ff */
[----:B--2---:R-:W-:Y:S05]  /*a5d0*/  @!P0 NANOSLEEP.SYNCS 0x989680 ;  /* 0x009896800000895d */ /* 0x004fea0003900000 */
[----:B------:R-:W2:Y:S02]  /*a5e0*/  @!P0 SYNCS.PHASECHK.TRANS64 P0, [R2+URZ+0x40], R4 ;  /* 0x00004004020085a7 */ /* 0x000ea400080010ff */
[----:B--2---:R-:W-:Y:S05]  /*a5f0*/  @!P0 BRA `(.L_x_235) ;  /* 0xfffffffc00f08947 */ /* 0x004fea000383ffff */
[----:B------:R-:W-:Y:S05]  /*a600*/  BRA `(.L_x_33) ;  /* 0xffffff7400e47947 */ /* 0x000fea000383ffff */
.L_x_39:
[----:B-1----:R1:W2:Y:S02]  /*a610*/  SYNCS.PHASECHK.TRANS64.TRYWAIT P0, [R2+URZ+0xd0], R3 ;  /* 0x0000d003020075a7 */ /* 0x0022a400080011ff */
[----:B--2---:R-:W-:Y:S05]  /*a620*/  @!P0 NANOSLEEP.SYNCS 0x989680 ;  /* 0x009896800000895d */ /* 0x004fea0003900000 */
[----:B------:R-:W2:Y:S02]  /*a630*/  @!P0 SYNCS.PHASECHK.TRANS64 P0, [R2+URZ+0xd0], R3 ;  /* 0x0000d003020085a7 */ /* 0x000ea400080010ff */
[----:B--2---:R-:W-:Y:S05]  /*a640*/  @!P0 BRA `(.L_x_39) ;  /* 0xfffffffc00f08947 */ /* 0x004fea000383ffff */
[----:B------:R-:W-:Y:S05]  /*a650*/  BRA `(.L_x_236) ;  /* 0xffffff7800887947 */ /* 0x000fea000383ffff */
.L_x_43:
[----:B---3--:R-:W-:-:S07]  /*a660*/  MOV R0, UR4 ;  /* 0x0000000400007c02 */ /* 0x008fce0008000f00 */
.L_x_237:
[----:B-1----:R1:W2:Y:S02]  /*a670*/  SYNCS.PHASECHK.TRANS64.TRYWAIT P0, [R0+URZ], R2 ;  /* 0x00000002000075a7 */ /* 0x0022a400080011ff */
[----:B--2---:R-:W-:Y:S05]  /*a680*/  @!P0 NANOSLEEP.SYNCS 0x989680 ;  /* 0x009896800000895d */ /* 0x004fea0003900000 */
[----:B------:R-:W2:Y:S02]  /*a690*/  @!P0 SYNCS.PHASECHK.TRANS64 P0, [R0+URZ], R2 ;  /* 0x00000002000085a7 */ /* 0x000ea400080010ff */
[----:B--2---:R-:W-:Y:S05]  /*a6a0*/  @!P0 BRA `(.L_x_237) ;  /* 0xfffffffc00f08947 */ /* 0x004fea000383ffff */
[----:B------:R-:W-:Y:S05]  /*a6b0*/  BRA `(.L_x_238) ;  /* 0xffffff7c00f87947 */ /* 0x000fea000383ffff */
.L_x_44:
[----:B---3--:R-:W-:-:S07]  /*a6c0*/  MOV R0, UR4 ;  /* 0x0000000400007c02 */ /* 0x008fce0008000f00 */
.L_x_239:
[----:B-1----:R1:W2:Y:S02]  /*a6d0*/  SYNCS.PHASECHK.TRANS64.TRYWAIT P0, [R0+URZ], R3 ;  /* 0x00000003000075a7 */ /* 0x0022a400080011ff */
[----:B--2---:R-:W-:Y:S05]  /*a6e0*/  @!P0 NANOSLEEP.SYNCS 0x989680 ;  /* 0x009896800000895d */ /* 0x004fea0003900000 */
[----:B------:R-:W2:Y:S02]  /*a6f0*/  @!P0 SYNCS.PHASECHK.TRANS64 P0, [R0+URZ], R3 ;  /* 0x00000003000085a7 */ /* 0x000ea400080010ff */
[----:B--2---:R-:W-:Y:S05]  /*a700*/  @!P0 BRA `(.L_x_239) ;  /* 0xfffffffc00f08947 */ /* 0x004fea000383ffff */
[----:B------:R-:W-:Y:S05]  /*a710*/  BRA `(.L_x_240) ;  /* 0xffffff8000047947 */ /* 0x000fea000383ffff */
.L_x_45:
[----:B---3--:R-:W-:-:S07]  /*a720*/  MOV R0, UR4 ;  /* 0x0000000400007c02 */ /* 0x008fce0008000f00 */
.L_x_241:
[----:B-1----:R1:W2:Y:S02]  /*a730*/  SYNCS.PHASECHK.TRANS64.TRYWAIT P0, [R0+URZ], R3 ;  /* 0x00000003000075a7 */ /* 0x0022a400080011ff */
[----:B--2---:R-:W-:Y:S05]  /*a740*/  @!P0 NANOSLEEP.SYNCS 0x989680 ;  /* 0x009896800000895d */ /* 0x004fea0003900000 */
[----:B------:R-:W2:Y:S02]  /*a750*/  @!P0 SYNCS.PHASECHK.TRANS64 P0, [R0+URZ], R3 ;  /* 0x00000003000085a7 */ /* 0x000ea400080010ff */
[----:B--2---:R-:W-:Y:S05]  /*a760*/  @!P0 BRA `(.L_x_241) ;  /* 0xfffffffc00f08947 */ /* 0x004fea000383ffff */
[----:B------:R-:W-:Y:S05]  /*a770*/  BRA `(.L_x_242) ;  /* 0xffffff8000107947 */ /* 0x000fea000383ffff */
.L_x_46:
[----:B---3--:R-:W-:-:S07]  /*a780*/  MOV R0, UR4 ;  /* 0x0000000400007c02 */ /* 0x008fce0008000f00 */
.L_x_243:
[----:B-1----:R1:W2:Y:S02]  /*a790*/  SYNCS.PHASECHK.TRANS64.TRYWAIT P0, [R0+URZ], R3 ;  /* 0x00000003000075a7 */ /* 0x0022a400080011ff */
[----:B--2---:R-:W-:Y:S05]  /*a7a0*/  @!P0 NANOSLEEP.SYNCS 0x989680 ;  /* 0x009896800000895d */ /* 0x004fea0003900000 */
[----:B------:R-:W2:Y:S02]  /*a7b0*/  @!P0 SYNCS.PHASECHK.TRANS64 P0, [R0+URZ], R3 ;  /* 0x00000003000085a7 */ /* 0x000ea400080010ff */
[----:B--2---:R-:W-:Y:S05]  /*a7c0*/  @!P0 BRA `(.L_x_243) ;  /* 0xfffffffc00f08947 */ /* 0x004fea000383ffff */
[----:B------:R-:W-:Y:S05]  /*a7d0*/  BRA `(.L_x_244) ;  /* 0xffffff80001c7947 */ /* 0x000fea000383ffff */
.L_x_47:
[----:B---3--:R-:W-:-:S07]  /*a7e0*/  MOV R0, UR4 ;  /* 0x0000000400007c02 */ /* 0x008fce0008000f00 */
.L_x_245:
[----:B-1----:R1:W2:Y:S02]  /*a7f0*/  SYNCS.PHASECHK.TRANS64.TRYWAIT P0, [R0+URZ], R3 ;  /* 0x00000003000075a7 */ /* 0x0022a400080011ff */
[----:B--2---:R-:W-:Y:S05]  /*a800*/  @!P0 NANOSLEEP.SYNCS 0x989680 ;  /* 0x009896800000895d */ /* 0x004fea0003900000 */
[----:B------:R-:W2:Y:S02]  /*a810*/  @!P0 SYNCS.PHASECHK.TRANS64 P0, [R0+URZ], R3 ;  /* 0x00000003000085a7 */ /* 0x000ea400080010ff */
[----:B--2---:R-:W-:Y:S05]  /*a820*/  @!P0 BRA `(.L_x_245) ;  /* 0xfffffffc00f08947 */ /* 0x004fea000383ffff */
[----:B------:R-:W-:Y:S05]  /*a830*/  BRA `(.L_x_246) ;  /* 0xffffff8000287947 */ /* 0x000fea000383ffff */
.L_x_48:
[----:B---3--:R-:W-:-:S07]  /*a840*/  MOV R0, UR4 ;  /* 0x0000000400007c02 */ /* 0x008fce0008000f00 */
.L_x_247:
[----:B-1----:R1:W2:Y:S02]  /*a850*/  SYNCS.PHASECHK.TRANS64.TRYWAIT P0, [R0+URZ], R3 ;  /* 0x00000003000075a7 */ /* 0x0022a400080011ff */
[----:B--2---:R-:W-:Y:S05]  /*a860*/  @!P0 NANOSLEEP.SYNCS 0x989680 ;  /* 0x009896800000895d */ /* 0x004fea0003900000 */
[----:B------:R-:W2:Y:S02]  /*a870*/  @!P0 SYNCS.PHASECHK.TRANS64 P0, [R0+URZ], R3 ;  /* 0x00000003000085a7 */ /* 0x000ea400080010ff */
[----:B--2---:R-:W-:Y:S05]  /*a880*/  @!P0 BRA `(.L_x_247) ;  /* 0xfffffffc00f08947 */ /* 0x004fea000383ffff */
[----:B------:R-:W-:Y:S05]  /*a890*/  BRA `(.L_x_248) ;  /* 0xffffff8000347947 */ /* 0x000fea000383ffff */
.L_x_49:
[----:B---3--:R-:W-:-:S07]  /*a8a0*/  MOV R0, UR4 ;  /* 0x0000000400007c02 */ /* 0x008fce0008000f00 */
.L_x_249:
[----:B-1----:R1:W2:Y:S02]  /*a8b0*/  SYNCS.PHASECHK.TRANS64.TRYWAIT P0, [R0+URZ], R3 ;  /* 0x00000003000075a7 */ /* 0x0022a400080011ff */
[----:B--2---:R-:W-:Y:S05]  /*a8c0*/  @!P0 NANOSLEEP.SYNCS 0x989680 ;  /* 0x009896800000895d */ /* 0x004fea0003900000 */
[----:B------:R-:W2:Y:S02]  /*a8d0*/  @!P0 SYNCS.PHASECHK.TRANS64 P0, [R0+URZ], R3 ;  /* 0x00000003000085a7 */ /* 0x000ea400080010ff */
[----:B--2---:R-:W-:Y:S05]  /*a8e0*/  @!P0 BRA `(.L_x_249) ;  /* 0xfffffffc00f08947 */ /* 0x004fea000383ffff */
[----:B------:R-:W-:Y:S05]  /*a8f0*/  BRA `(.L_x_250) ;  /* 0xffffff8000407947 */ /* 0x000fea000383ffff */
.L_x_52:
[----:B-1----:R1:W2:Y:S02]  /*a900*/  SYNCS.PHASECHK.TRANS64.TRYWAIT P0, [R0+URZ+0x130], R4 ;  /* 0x00013004000075a7 */ /* 0x0022a400080011ff */
[----:B--2---:R-:W-:Y:S05]  /*a910*/  @!P0 NANOSLEEP.SYNCS 0x989680 ;  /* 0x009896800000895d */ /* 0x004fea0003900000 */
[----:B------:R-:W2:Y:S02]  /*a920*/  @!P0 SYNCS.PHASECHK.TRANS64 P0, [R0+URZ+0x130], R4 ;  /* 0x00013004000085a7 */ /* 0x000ea400080010ff */
[----:B--2---:R-:W-:Y:S05]  /*a930*/  @!P0 BRA `(.L_x_52) ;  /* 0xfffffffc00f08947 */ /* 0x004fea000383ffff */
[----:B------:R-:W-:Y:S05]  /*a940*/  BRA `(.L_x_251) ;  /* 0xffffff8000a07947 */ /* 0x000fea000383ffff */
.L_x_53:
[----:B------:R-:W-:-:S07]  /*a950*/  MOV R0, UR5 ;  /* 0x0000000500007c02 */ /* 0x000fce0008000f00 */
.L_x_252:
[----:B-1----:R1:W2:Y:S02]  /*a960*/  SYNCS.PHASECHK.TRANS64.TRYWAIT P0, [R0+URZ+0xe0], R5 ;  /* 0x0000e005000075a7 */ /* 0x0022a400080011ff */
[----:B--2---:R-:W-:Y:S05]  /*a970*/  @!P0 NANOSLEEP.SYNCS 0x989680 ;  /* 0x009896800000895d */ /* 0x004fea0003900000 */
[----:B------:R-:W2:Y:S02]  /*a980*/  @!P0 SYNCS.PHASECHK.TRANS64 P0, [R0+URZ+0xe0], R5 ;  /* 0x0000e005000085a7 */ /* 0x000ea400080010ff */
[----:B--2---:R-:W-:Y:S05]  /*a990*/  @!P0 BRA `(.L_x_252) ;  /* 0xfffffffc00f08947 */ /* 0x004fea000383ffff */
[----:B------:R-:W-:Y:S05]  /*a9a0*/  BRA `(.L_x_253) ;  /* 0xffffff8000b07947 */ /* 0x000fea000383ffff */
.L_x_54:
[----:B-1----:R1:W2:Y:S02]  /*a9b0*/  SYNCS.PHASECHK.TRANS64.TRYWAIT P1, [R0+URZ+0xd0], R4 ;  /* 0x0000d004000075a7 */ /* 0x0022a400080211ff */
[----:B--2---:R-:W-:Y:S05]  /*a9c0*/  @!P1 NANOSLEEP.SYNCS 0x989680 ;  /* 0x009896800000995d */ /* 0x004fea0003900000 */
[----:B------:R-:W2:Y:S02]  /*a9d0*/  @!P1 SYNCS.PHASECHK.TRANS64 P1, [R0+URZ+0xd0], R4 ;  /* 0x0000d004000095a7 */ /* 0x000ea400080210ff */
[----:B--2---:R-:W-:Y:S05]  /*a9e0*/  @!P1 BRA `(.L_x_54) ;  /* 0xfffffffc00f09947 */ /* 0x004fea000383ffff */
[----:B------:R-:W-:Y:S05]  /*a9f0*/  BRA `(.L_x_254) ;  /* 0xffffff8000e07947 */ /* 0x000fea000383ffff */
.L_x_57:
[----:B------:R-:W-:-:S07]  /*aa00*/  MOV R0, UR5 ;  /* 0x0000000500007c02 */ /* 0x000fce0008000f00 */
.L_x_255:
[----:B-1----:R1:W2:Y:S02]  /*aa10*/  SYNCS.PHASECHK.TRANS64.TRYWAIT P0, [R0+URZ+0xe0], R2 ;  /* 0x0000e002000075a7 */ /* 0x0022a400080011ff */
[----:B--2---:R-:W-:Y:S05]  /*aa20*/  @!P0 NANOSLEEP.SYNCS 0x989680 ;  /* 0x009896800000895d */ /* 0x004fea0003900000 */
[----:B------:R-:W2:Y:S02]  /*aa30*/  @!P0 SYNCS.PHASECHK.TRANS64 P0, [R0+URZ+0xe0], R2 ;  /* 0x0000e002000085a7 */ /* 0x000ea400080010ff */
[----:B--2---:R-:W-:Y:S05]  /*aa40*/  @!P0 BRA `(.L_x_255) ;  /* 0xfffffffc00f08947 */ /* 0x004fea000383ffff */
[----:B------:R-:W-:Y:S05]  /*aa50*/  BRA `(.L_x_56) ;  /* 0xffffff8400347947 */ /* 0x000fea000383ffff */
.L_x_66:
[----:B-1----:R-:W-:-:S04]  /*aa60*/  MOV R4, UR6 ;  /* 0x0000000600047c02 */ /* 0x002fc80008000f00 */
[----:B------:R1:W2:Y:S03]  /*aa70*/  SYNCS.PHASECHK.TRANS64.TRYWAIT P0, [R4+URZ+0x8], R5 ;  /* 0x00000805040075a7 */ /* 0x0002a600080011ff */
[----:B--2---:R-:W-:Y:S05]  /*aa80*/  @!P0 NANOSLEEP.SYNCS 0x989680 ;  /* 0x009896800000895d */ /* 0x004fea0003900000 */
[----:B------:R-:W2:Y:S02]  /*aa90*/  @!P0 SYNCS.PHASECHK.TRANS64 P0, [R4+URZ+0x8], R5 ;  /* 0x00000805040085a7 */ /* 0x000ea400080010ff */
[----:B--2---:R-:W-:Y:S05]  /*aaa0*/  @!P0 BRA `(.L_x_66) ;  /* 0xfffffffc00ec8947 */ /* 0x004fea000383ffff */
[----:B------:R-:W-:Y:S05]  /*aab0*/  BRA `(.L_x_65) ;  /* 0xffffff8400e87947 */ /* 0x000fea000383ffff */
.L_x_68:
[----:B------:R-:W-:Y:S01]  /*aac0*/  BSSY B0, `(.L_x_256) ;  /* 0x0000006000007945 */ /* 0x000fe20003800000 */
[----:B------:R-:W-:-:S07]  /*aad0*/  MOV R15, 0xffffffff ;  /* 0xffffffff000f7802 */ /* 0x000fce0000000f00 */
[----:B-1---5:R-:W-:Y:S05]  /*aae0*/  WARPSYNC.COLLECTIVE R15, `(.L_x_257) ;  /* 0x000000000f0c7348 */ /* 0x022fea0003c00000 */
[----:B------:R-:W-:Y:S02]  /*aaf0*/  ELECT P6, UR79, PT ;  /* 0x00000000004f782f */ /* 0x000fe400038c0000 */
[----:B------:R-:W-:Y:S01]  /*ab00*/  MOV R14, UR79 ;  /* 0x0000004f000e7c02 */ /* 0x000fe20008000f00 */
[----:B-1---5:R-:W-:Y:S10]  /*ab10*/  ENDCOLLECTIVE ;  /* 0x000000000000791b */ /* 0x022ff40003800000 */
.L_x_257:
[----:B------:R-:W-:Y:S05]  /*ab20*/  BSYNC B0 ;  /* 0x0000000000007941 */ /* 0x000fea0003800000 */
.L_x_256:
[----:B------:R-:W-:Y:S05]  /*ab30*/  BRA `(.L_x_258) ;  /* 0xffffff8800187947 */ /* 0x000fea000383ffff */
.L_x_70:
[----:B-1----:R-:W-:-:S04]  /*ab40*/  MOV R2, UR6 ;  /* 0x0000000600027c02 */ /* 0x002fc80008000f00 */
[----:B------:R1:W2:Y:S03]  /*ab50*/  SYNCS.PHASECHK.TRANS64.TRYWAIT P0, [R2+URZ+0x8], R3 ;  /* 0x00000803020075a7 */ /* 0x0002a600080011ff */
[----:B--2---:R-:W-:Y:S05]  /*ab60*/  @!P0 NANOSLEEP.SYNCS 0x989680 ;  /* 0x009896800000895d */ /* 0x004fea0003900000 */
[----:B------:R-:W2:Y:S02]  /*ab70*/  @!P0 SYNCS.PHASECHK.TRANS64 P0, [R2+URZ+0x8], R3 ;  /* 0x00000803020085a7 */ /* 0x000ea400080010ff */
[----:B--2---:R-:W-:Y:S05]  /*ab80*/  @!P0 BRA `(.L_x_70) ;  /* 0xfffffffc00ec8947 */ /* 0x004fea000383ffff */
[----:B------:R-:W-:Y:S05]  /*ab90*/  BRA `(.L_x_69) ;  /* 0xffffff88001c7947 */ /* 0x000fea000383ffff */
.L_x_71:
[----:B-1----:R1:W2:Y:S02]  /*aba0*/  SYNCS.PHASECHK.TRANS64.TRYWAIT P0, [R0+URZ+0xd0], R4 ;  /* 0x0000d004000075a7 */ /* 0x0022a400080011ff */
[----:B--2---:R-:W-:Y:S05]  /*abb0*/  @!P0 NANOSLEEP.SYNCS 0x989680 ;  /* 0x009896800000895d */ /* 0x004fea0003900000 */
[----:B------:R-:W2:Y:S02]  /*abc0*/  @!P0 SYNCS.PHASECHK.TRANS64 P0, [R0+URZ+0xd0], R4 ;  /* 0x0000d004000085a7 */ /* 0x000ea400080010ff */
[----:B--2---:R-:W-:Y:S05]  /*abd0*/  @!P0 BRA `(.L_x_71) ;  /* 0xfffffffc00f08947 */ /* 0x004fea000383ffff */
[----:B------:R-:W-:Y:S05]  /*abe0*/  BRA `(.L_x_259) ;  /* 0xffffff8c00087947 */ /* 0x000fea000383ffff */
.L_x_73:
[----:B------:R-:W-:-:S07]  /*abf0*/  MOV R0, UR9 ;  /* 0x0000000900007c02 */ /* 0x000fce0008000f00 */
.L_x_260:
[----:B-1----:R1:W2:Y:S02]  /*ac00*/  SYNCS.PHASECHK.TRANS64.TRYWAIT P0, [R0+URZ+0x110], R4 ;  /* 0x00011004000075a7 */ /* 0x0022a400080011ff */
[----:B--2---:R-:W-:Y:S05]  /*ac10*/  @!P0 NANOSLEEP.SYNCS 0x989680 ;  /* 0x009896800000895d */ /* 0x004fea0003900000 */
[----:B------:R-:W2:Y:S02]  /*ac20*/  @!P0 SYNCS.PHASECHK.TRANS64 P0, [R0+URZ+0x110], R4 ;  /* 0x00011004000085a7 */ /* 0x000ea400080010ff */
[----:B--2---:R-:W-:Y:S05]  /*ac30*/  @!P0 BRA `(.L_x_260) ;  /* 0xfffffffc00f08947 */ /* 0x004fea000383ffff */
[----:B------:R-:W-:Y:S05]  /*ac40*/  BRA `(.L_x_261) ;  /* 0xffffff8c00547947 */ /* 0x000fea000383ffff */
.L_x_76:
[----:B------:R-:W-:Y:S07]  /*ac50*/  MOV R0, UR8 ;  /* 0x0000000800007c02 */ /* 0x000fee0008000f00 */
.L_x_262:
[----:B-1----:R1:W2:Y:S02]  /*ac60*/  SYNCS.PHASECHK.TRANS64.TRYWAIT P0, [R0+URZ], R4 ;  /* 0x00000004000075a7 */ /* 0x0022a400080011ff */
[----:B--2---:R-:W-:Y:S05]  /*ac70*/  @!P0 NANOSLEEP.SYNCS 0x989680 ;  /* 0x009896800000895d */ /* 0x004fea0003900000 */
[----:B------:R-:W2:Y:S02]  /*ac80*/  @!P0 SYNCS.PHASECHK.TRANS64 P0, [R0+URZ], R4 ;  /* 0x00000004000085a7 */ /* 0x000ea400080010ff */
[----:B--2---:R-:W-:Y:S05]  /*ac90*/  @!P0 BRA `(.L_x_262) ;  /* 0xfffffffc00f08947 */ /* 0x004fea000383ffff */
[----:B------:R-:W-:Y:S05]  /*aca0*/  BRA `(.L_x_75) ;  /* 0xffffff8c00687947 */ /* 0x000fea000383ffff */
.L_x_80:
[----:B-1----:R-:W-:-:S07]  /*acb0*/  MOV R0, UR8 ;  /* 0x0000000800007c02 */ /* 0x002fce0008000f00 */
.L_x_263:
[----:B-1----:R1:W2:Y:S02]  /*acc0*/  SYNCS.PHASECHK.TRANS64.TRYWAIT P0, [R0+URZ], R2 ;  /* 0x00000002000075a7 */ /* 0x0022a400080011ff */
[----:B--2---:R-:W-:Y:S05]  /*acd0*/  @!P0 NANOSLEEP.SYNCS 0x989680 ;  /* 0x009896800000895d */ /* 0x004fea0003900000 */
[----:B------:R-:W2:Y:S02]  /*ace0*/  @!P0 SYNCS.PHASECHK.TRANS64 P0, [R0+URZ], R2 ;  /* 0x00000002000085a7 */ /* 0x000ea400080010ff */
[----:B--2---:R-:W-:Y:S05]  /*acf0*/  @!P0 BRA `(.L_x_263) ;  /* 0xfffffffc00f08947 */ /* 0x004fea000383ffff */
[----:B------:R-:W-:Y:S05]  /*ad00*/  BRA `(.L_x_264) ;  /* 0xffffff90005c7947 */ /* 0x000fea000383ffff */
.L_x_81:
[----:B------:R-:W-:-:S07]  /*ad10*/  MOV R0, UR8 ;  /* 0x0000000800007c02 */ /* 0x000fce0008000f00 */
.L_x_265:
[----:B-1----:R1:W2:Y:S02]  /*ad20*/  SYNCS.PHASECHK.TRANS64.TRYWAIT P0, [R0+URZ], R3 ;  /* 0x00000003000075a7 */ /* 0x0022a400080011ff */
[----:B--2---:R-:W-:Y:S05]  /*ad30*/  @!P0 NANOSLEEP.SYNCS 0x989680 ;  /* 0x009896800000895d */ /* 0x004fea0003900000 */
[----:B------:R-:W2:Y:S02]  /*ad40*/  @!P0 SYNCS.PHASECHK.TRANS64 P0, [R0+URZ], R3 ;  /* 0x00000003000085a7 */ /* 0x000ea400080010ff */
[----:B--2---:R-:W-:Y:S05]  /*ad50*/  @!P0 BRA `(.L_x_265) ;  /* 0xfffffffc00f08947 */ /* 0x004fea000383ffff */
[----:B------:R-:W-:Y:S05]  /*ad60*/  BRA `(.L_x_266) ;  /* 0xffffff9000687947 */ /* 0x000fea000383ffff */
.L_x_82:
[----:B------:R-:W-:-:S07]  /*ad70*/  MOV R0, UR8 ;  /* 0x0000000800007c02 */ /* 0x000fce0008000f00 */
.L_x_267:
[----:B-1----:R1:W2:Y:S02]  /*ad80*/  SYNCS.PHASECHK.TRANS64.TRYWAIT P0, [R0+URZ], R3 ;  /* 0x00000003000075a7 */ /* 0x0022a400080011ff */
[----:B--2---:R-:W-:Y:S05]  /*ad90*/  @!P0 NANOSLEEP.SYNCS 0x989680 ;  /* 0x009896800000895d */ /* 0x004fea0003900000 */
[----:B------:R-:W2:Y:S02]  /*ada0*/  @!P0 SYNCS.PHASECHK.TRANS64 P0, [R0+URZ], R3 ;  /* 0x00000003000085a7 */ /* 0x000ea400080010ff */
[----:B--2---:R-:W-:Y:S05]  /*adb0*/  @!P0 BRA `(.L_x_267) ;  /* 0xfffffffc00f08947 */ /* 0x004fea000383ffff */
[----:B------:R-:W-:Y:S05]  /*adc0*/  BRA `(.L_x_268) ;  /* 0xffffff9000747947 */ /* 0x000fea000383ffff */
.L_x_85:
[----:B------:R-:W-:-:S07]  /*add0*/  MOV R0, UR7 ;  /* 0x0000000700007c02 */ /* 0x000fce0008000f00 */
.L_x_269:
[----:B-1----:R1:W2:Y:S02]  /*ade0*/  SYNCS.PHASECHK.TRANS64.TRYWAIT P1, [R0+URZ+0x150], R2 ;  /* 0x00015002000075a7 */ /* 0x0022a400080211ff */
[----:B--2---:R-:W-:Y:S05]  /*adf0*/  @!P1 NANOSLEEP.SYNCS 0x989680 ;  /* 0x009896800000995d */ /* 0x004fea0003900000 */
[----:B------:R-:W2:Y:S02]  /*ae00*/  @!P1 SYNCS.PHASECHK.TRANS64 P1, [R0+URZ+0x150], R2 ;  /* 0x00015002000095a7 */ /* 0x000ea400080210ff */
[----:B--2---:R-:W-:Y:S05]  /*ae10*/  @!P1 BRA `(.L_x_269) ;  /* 0xfffffffc00f09947 */ /* 0x004fea000383ffff */
[----:B------:R-:W-:Y:S05]  /*ae20*/  BRA `(.L_x_270) ;  /* 0xffffff9000c07947 */ /* 0x000fea000383ffff */
.L_x_90:
[----:B--2---:R2:W4:Y:S02]  /*ae30*/  SYNCS.PHASECHK.TRANS64.TRYWAIT P0, [R0+URZ+0xd0], R2 ;  /* 0x0000d002000075a7 */ /* 0x00452400080011ff */
[----:B----4-:R-:W-:Y:S05]  /*ae40*/  @!P0 NANOSLEEP.SYNCS 0x989680 ;  /* 0x009896800000895d */ /* 0x010fea0003900000 */
[----:B------:R-:W4:Y:S02]  /*ae50*/  @!P0 SYNCS.PHASECHK.TRANS64 P0, [R0+URZ+0xd0], R2 ;  /* 0x0000d002000085a7 */ /* 0x000f2400080010ff */
[----:B----4-:R-:W-:Y:S05]  /*ae60*/  @!P0 BRA `(.L_x_90) ;  /* 0xfffffffc00f08947 */ /* 0x010fea000383ffff */
[----:B------:R-:W-:Y:S05]  /*ae70*/  BRA `(.L_x_271) ;  /* 0xffffff9400d47947 */ /* 0x000fea000383ffff */
.L_x_93:
[----:B------:R-:W-:Y:S07]  /*ae80*/  MOV R0, UR7 ;  /* 0x0000000700007c02 */ /* 0x000fee0008000f00 */
.L_x_272:
[----:B--2---:R2:W4:Y:S02]  /*ae90*/  SYNCS.PHASECHK.TRANS64.TRYWAIT P0, [R0+URZ+0xc8], R2 ;  /* 0x0000c802000075a7 */ /* 0x00452400080011ff */
[----:B----4-:R-:W-:Y:S05]  /*aea0*/  @!P0 NANOSLEEP.SYNCS 0x989680 ;  /* 0x009896800000895d */ /* 0x010fea0003900000 */
[----:B------:R-:W4:Y:S02]  /*aeb0*/  @!P0 SYNCS.PHASECHK.TRANS64 P0, [R0+URZ+0xc8], R2 ;  /* 0x0000c802000085a7 */ /* 0x000f2400080010ff */
[----:B----4-:R-:W-:Y:S05]  /*aec0*/  @!P0 BRA `(.L_x_272) ;  /* 0xfffffffc00f08947 */ /* 0x010fea000383ffff */
[----:B------:R-:W-:Y:S05]  /*aed0*/  BRA `(.L_x_92) ;  /* 0xffffff9800b47947 */ /* 0x000fea000383ffff */
.L_x_96:
[----:B------:R-:W-:Y:S07]  /*aee0*/  MOV R0, UR7 ;  /* 0x0000000700007c02 */ /* 0x000fee0008000f00 */
.L_x_273:
[----:B-1----:R1:W2:Y:S02]  /*aef0*/  SYNCS.PHASECHK.TRANS64.TRYWAIT P0, [R0+URZ+0xa0], R22 ;  /* 0x0000a016000075a7 */ /* 0x0022a400080011ff */
[----:B--2---:R-:W-:Y:S05]  /*af00*/  @!P0 NANOSLEEP.SYNCS 0x989680 ;  /* 0x009896800000895d */ /* 0x004fea0003900000 */
[----:B------:R-:W2:Y:S02]  /*af10*/  @!P0 SYNCS.PHASECHK.TRANS64 P0, [R0+URZ+0xa0], R22 ;  /* 0x0000a016000085a7 */ /* 0x000ea400080010ff */
[----:B--2---:R-:W-:Y:S05]  /*af20*/  @!P0 BRA `(.L_x_273) ;  /* 0xfffffffc00f08947 */ /* 0x004fea000383ffff */
[----:B------:R-:W-:Y:S05]  /*af30*/  BRA `(.L_x_274) ;  /* 0xffffff9c002c7947 */ /* 0x000fea000383ffff */
.L_x_97:
[----:B------:R-:W-:Y:S07]  /*af40*/  MOV R0, UR7 ;  /* 0x0000000700007c02 */ /* 0x000fee0008000f00 */
.L_x_275:
[----:B-1----:R1:W2:Y:S02]  /*af50*/  SYNCS.PHASECHK.TRANS64.TRYWAIT P0, [R0+URZ+0xa8], R22 ;  /* 0x0000a816000075a7 */ /* 0x0022a400080011ff */
[----:B--2---:R-:W-:Y:S05]  /*af60*/  @!P0 NANOSLEEP.SYNCS 0x989680 ;  /* 0x009896800000895d */ /* 0x004fea0003900000 */
[----:B------:R-:W2:Y:S02]  /*af70*/  @!P0 SYNCS.PHASECHK.TRANS64 P0, [R0+URZ+0xa8], R22 ;  /* 0x0000a816000085a7 */ /* 0x000ea400080010ff */
[----:B--2---:R-:W-:Y:S05]  /*af80*/  @!P0 BRA `(.L_x_275) ;  /* 0xfffffffc00f08947 */ /* 0x004fea000383ffff */
[----:B------:R-:W-:Y:S05]  /*af90*/  BRA `(.L_x_276) ;  /* 0xffffff9c00647947 */ /* 0x000fea000383ffff */
.L_x_98:
[----:B------:R-:W-:Y:S07]  /*afa0*/  MOV R0, UR7 ;  /* 0x0000000700007c02 */ /* 0x000fee0008000f00 */
.L_x_277:
[----:B-1----:R1:W2:Y:S02]  /*afb0*/  SYNCS.PHASECHK.TRANS64.TRYWAIT P0, [R0+URZ+0xb0], R22 ;  /* 0x0000b016000075a7 */ /* 0x0022a400080011ff */
[----:B--2---:R-:W-:Y:S05]  /*afc0*/  @!P0 NANOSLEEP.SYNCS 0x989680 ;  /* 0x009896800000895d */ /* 0x004fea0003900000 */
[----:B------:R-:W2:Y:S02]  /*afd0*/  @!P0 SYNCS.PHASECHK.TRANS64 P0, [R0+URZ+0xb0], R22 ;  /* 0x0000b016000085a7 */ /* 0x000ea400080010ff */
[----:B--2---:R-:W-:Y:S05]  /*afe0*/  @!P0 BRA `(.L_x_277) ;  /* 0xfffffffc00f08947 */ /* 0x004fea000383ffff */
[----:B------:R-:W-:Y:S05]  /*aff0*/  BRA `(.L_x_278) ;  /* 0xffffff9c00a87947 */ /* 0x000fea000383ffff */
.L_x_99:
[----:B------:R-:W-:Y:S07]  /*b000*/  MOV R0, UR7 ;  /* 0x0000000700007c02 */ /* 0x000fee0008000f00 */
.L_x_279:
[----:B-1----:R1:W2:Y:S02]  /*b010*/  SYNCS.PHASECHK.TRANS64.TRYWAIT P0, [R0+URZ+0xb8], R22 ;  /* 0x0000b816000075a7 */ /* 0x0022a400080011ff */
[----:B--2---:R-:W-:Y:S05]  /*b020*/  @!P0 NANOSLEEP.SYNCS 0x989680 ;  /* 0x009896800000895d */ /* 0x004fea0003900000 */
[----:B------:R-:W2:Y:S02]  /*b030*/  @!P0 SYNCS.PHASECHK.TRANS64 P0, [R0+URZ+0xb8], R22 ;  /* 0x0000b816000085a7 */ /* 0x000ea400080010ff */
[----:B--2---:R-:W-:Y:S05]  /*b040*/  @!P0 BRA `(.L_x_279) ;  /* 0xfffffffc00f08947 */ /* 0x004fea000383ffff */
[----:B------:R-:W-:Y:S05]  /*b050*/  BRA `(.L_x_280) ;  /* 0xffffffa0002c7947 */ /* 0x000fea000383ffff */
.L_x_101:
[----:B------:R-:W-:-:S07]  /*b060*/  MOV R0, UR7 ;  /* 0x0000000700007c02 */ /* 0x000fce0008000f00 */
.L_x_281:
[----:B-1----:R1:W4:Y:S02]  /*b070*/  SYNCS.PHASECHK.TRANS64.TRYWAIT P0, [R0+URZ+0xa0], R2 ;  /* 0x0000a002000075a7 */ /* 0x00232400080011ff */
[----:B----4-:R-:W-:Y:S05]  /*b080*/  @!P0 NANOSLEEP.SYNCS 0x989680 ;  /* 0x009896800000895d */ /* 0x010fea0003900000 */
[----:B------:R-:W4:Y:S02]  /*b090*/  @!P0 SYNCS.PHASECHK.TRANS64 P0, [R0+URZ+0xa0], R2 ;  /* 0x0000a002000085a7 */ /* 0x000f2400080010ff */
[----:B----4-:R-:W-:Y:S05]  /*b0a0*/  @!P0 BRA `(.L_x_281) ;  /* 0xfffffffc00f08947 */ /* 0x010fea000383ffff */
[----:B------:R-:W-:Y:S05]  /*b0b0*/  BRA `(.L_x_282) ;  /* 0xffffffa0009c7947 */ /* 0x000fea000383ffff */
.L_x_102:
[----:B-1----:R-:W-:-:S07]  /*b0c0*/  MOV R0, UR7 ;  /* 0x0000000700007c02 */ /* 0x002fce0008000f00 */
.L_x_283:
[----:B-1----:R1:W4:Y:S02]  /*b0d0*/  SYNCS.PHASECHK.TRANS64.TRYWAIT P0, [R0+URZ+0xa8], R2 ;  /* 0x0000a802000075a7 */ /* 0x00232400080011ff */
[----:B----4-:R-:W-:Y:S05]  /*b0e0*/  @!P0 NANOSLEEP.SYNCS 0x989680 ;  /* 0x009896800000895d */ /* 0x010fea0003900000 */
[----:B------:R-:W4:Y:S02]  /*b0f0*/  @!P0 SYNCS.PHASECHK.TRANS64 P0, [R0+URZ+0xa8], R2 ;  /* 0x0000a802000085a7 */ /* 0x000f2400080010ff */
[----:B----4-:R-:W-:Y:S05]  /*b100*/  @!P0 BRA `(.L_x_283) ;  /* 0xfffffffc00f08947 */ /* 0x010fea000383ffff */
[----:B------:R-:W-:Y:S05]  /*b110*/  BRA `(.L_x_284) ;  /* 0xffffffa0008c7947 */ /* 0x000fea000383ffff */
.L_x_103:
[----:B-1----:R-:W-:-:S07]  /*b120*/  MOV R0, UR7 ;  /* 0x0000000700007c02 */ /* 0x002fce0008000f00 */
.L_x_285:
[----:B-1----:R1:W4:Y:S02]  /*b130*/  SYNCS.PHASECHK.TRANS64.TRYWAIT P0, [R0+URZ+0xb0], R2 ;  /* 0x0000b002000075a7 */ /* 0x00232400080011ff */
[----:B----4-:R-:W-:Y:S05]  /*b140*/  @!P0 NANOSLEEP.SYNCS 0x989680 ;  /* 0x009896800000895d */ /* 0x010fea0003900000 */
[----:B------:R-:W4:Y:S02]  /*b150*/  @!P0 SYNCS.PHASECHK.TRANS64 P0, [R0+URZ+0xb0], R2 ;  /* 0x0000b002000085a7 */ /* 0x000f2400080010ff */
[----:B----4-:R-:W-:Y:S05]  /*b160*/  @!P0 BRA `(.L_x_285) ;  /* 0xfffffffc00f08947 */ /* 0x010fea000383ffff */
[----:B------:R-:W-:Y:S05]  /*b170*/  BRA `(.L_x_286) ;  /* 0xffffffa0007c7947 */ /* 0x000fea000383ffff */
.L_x_105:
[----:B-1----:R1:W2:Y:S02]  /*b180*/  SYNCS.PHASECHK.TRANS64.TRYWAIT P0, [R0+URZ+0xd0], R2 ;  /* 0x0000d002000075a7 */ /* 0x0022a400080011ff */
[----:B--2---:R-:W-:Y:S05]  /*b190*/  @!P0 NANOSLEEP.SYNCS 0x989680 ;  /* 0x009896800000895d */ /* 0x004fea0003900000 */
[----:B------:R-:W2:Y:S02]  /*b1a0*/  @!P0 SYNCS.PHASECHK.TRANS64 P0, [R0+URZ+0xd0], R2 ;  /* 0x0000d002000085a7 */ /* 0x000ea400080010ff */
[----:B--2---:R-:W-:Y:S05]  /*b1b0*/  @!P0 BRA `(.L_x_105) ;  /* 0xfffffffc00f08947 */ /* 0x004fea000383ffff */
[----:B------:R-:W-:Y:S05]  /*b1c0*/  BRA `(.L_x_287) ;  /* 0xffffffa400147947 */ /* 0x000fea000383ffff */
.L_x_119:
[----:B-1----:R1:W2:Y:S02]  /*b1d0*/  SYNCS.PHASECHK.TRANS64.TRYWAIT P0, [R2+URZ+0x80], R0 ;  /* 0x00008000020075a7 */ /* 0x0022a400080011ff */
[----:B--2---:R-:W-:Y:S05]  /*b1e0*/  @!P0 NANOSLEEP.SYNCS 0x989680 ;  /* 0x009896800000895d */ /* 0x004fea0003900000 */
[----:B------:R-:W2:Y:S02]  /*b1f0*/  @!P0 SYNCS.PHASECHK.TRANS64 P0, [R2+URZ+0x80], R0 ;  /* 0x00008000020085a7 */ /* 0x000ea400080010ff */
[----:B--2---:R-:W-:Y:S05]  /*b200*/  @!P0 BRA `(.L_x_119) ;  /* 0xfffffffc00f08947 */ /* 0x004fea000383ffff */
[----:B------:R-:W-:Y:S05]  /*b210*/  BRA `(.L_x_118) ;  /* 0xffffffb000747947 */ /* 0x000fea000383ffff */
.L_x_122:
[----:B------:R1:W1:Y:S02]  /*b220*/  SYNCS.PHASECHK.TRANS64.TRYWAIT P1, [R128+URZ+0xf0], R0 ;  /* 0x0000f000800075a7 */ /* 0x00026400080211ff */
[----:B-1----:R-:W-:Y:S05]  /*b230*/  @!P1 NANOSLEEP.SYNCS 0x989680 ;  /* 0x009896800000995d */ /* 0x002fea0003900000 */
[----:B------:R-:W1:Y:S02]  /*b240*/  @!P1 SYNCS.PHASECHK.TRANS64 P1, [R128+URZ+0xf0], R0 ;  /* 0x0000f000800095a7 */ /* 0x000e6400080210ff */
[----:B-1----:R-:W-:Y:S05]  /*b250*/  @!P1 BRA `(.L_x_122) ;  /* 0xfffffffc00f09947 */ /* 0x002fea000383ffff */
[----:B------:R-:W-:Y:S05]  /*b260*/  BRA `(.L_x_121) ;  /* 0xffffffb000c47947 */ /* 0x000fea000383ffff */
        .weak           $__internal_0_$__cuda_sm10x_tcgen05_guardrail_trap_col_being_dealloced_not_returned_by_alloc
        .type           $__internal_0_$__cuda_sm10x_tcgen05_guardrail_trap_col_being_dealloced_not_returned_by_alloc,@function
        .size           $__internal_0_$__cuda_sm10x_tcgen05_guardrail_trap_col_being_dealloced_not_returned_by_alloc,($__internal_1_$__cuda_sm10x_tcgen05_guardrail_trap_phase_invalid_during_alloc - $__internal_0_$__cuda_sm10x_tcgen05_guardrail_trap_col_being_dealloced_not_returned_by_alloc)
$__internal_0_$__cuda_sm10x_tcgen05_guardrail_trap_col_being_dealloced_not_returned_by_alloc:
[----:B------:R-:W-:Y:S05]  /*b270*/  BPT.TRAP 0x1 ;  /* 0x000000040000795c */ /* 0x000fea0000300000 */
[----:B------:R-:W-:-:S04]  /*b280*/  HFMA2 R3, -RZ, RZ, 0, 0 ;  /* 0x00000000ff037431 */ /* 0x000fc800000001ff */
[----:B------:R-:W-:Y:S05]  /*b290*/  RET.REL.NODEC R2 `(_ZN7cutlass13device_kernelINS_4gemm6kernel13GemmUniversalIN4cute5tupleIJiiiiEEENS1_10collective13CollectiveMmaINS1_35MainloopSm100TmaUmmaWarpSpecializedILi8ELi2ELi4ENS5_IJNS4_1CILi2EEENSA_ILi1EEESC_EEEEENS5_IJNSA_ILi256EEENSA_ILi128EEENSA_ILi64EEEEEENS_10bfloat16_tENS5_IJlSC_lEEESJ_SK_NS4_8TiledMMAINS4_8MMA_AtomIJNS4_26SM100_MMA_F16BF16_2x1SM_SSISJ_SJ_fLi256ELi128ELNS4_4UMMA5MajorE0ELSP_0ELNSO_7ScaleInE0ELSQ_0EEEEEENS4_6LayoutINS5_IJSC_SC_SC_EEENS5_IJNSA_ILi0EEESV_SV_EEEEENS5_IJNS4_10UnderscoreESY_SY_EEEEENS4_18SM100_TMA_2SM_LOADENS4_14ComposedLayoutINS4_7SwizzleILi3ELi4ELi3EEENS4_18smem_ptr_flag_bitsILi16EEENST_INS5_IJNSA_ILi8EEESH_EEENS5_IJSH_SC_EEEEEEEvNS4_8identityES11_S1B_vS1C_EENS_8epilogue10collective18CollectiveEpilogueINS1E_23Sm100TmaWarpSpecializedILi4ELi2ELi32ELb1ELb0EEEJNS5_IJSG_SG_SH_EEENS5_IJNST_ISG_SC_EENST_INSA_ILi32EEESC_EEEEESJ_SK_SJ_SK_NS1E_6fusion15FusionCallbacksIS1I_NS1O_13LinCombEltActINS1E_6thread7SigmoidESJ_fSJ_fLNS_15FloatRoundStyleE2EEES1J_S1N_JEEENS4_5SM1004TMEM4LOAD26SM100_TMEM_LOAD_32dp32b32xENS4_13SM90_TMA_LOADENS12_INS13_ILi2ELi4ELi3EEES16_NST_INS5_IJS17_S1L_EEENS5_IJS1L_SC_EEEEEEENS4_39AutoVectorizingCopyWithAssumedAlignmentILi128EEENS4_14SM90_TMA_STOREES25_S27_S27_EEEvvEEEEvNT_6ParamsE) ;  /* 0xffffff4c02587950 */ /* 0x000fea0003c3ffff */
        .weak           $__internal_1_$__cuda_sm10x_tcgen05_guardrail_trap_phase_invalid_during_alloc
        .type           $__internal_1_$__cuda_sm10x_tcgen05_guardrail_trap_phase_invalid_during_alloc,@function
        .size           $__internal_1_$__cuda_sm10x_tcgen05_guardrail_trap_phase_invalid_during_alloc,($__internal_2_$__cuda_sm10x_tcgen05_guardrail_trap_unallocated_columns_being_dealloced - $__internal_1_$__cuda_sm10x_tcgen05_guardrail_trap_phase_invalid_during_alloc)
$__internal_1_$__cuda_sm10x_tcgen05_guardrail_trap_phase_invalid_during_alloc:
[----:B------:R-:W-:Y:S05]  /*b2a0*/  BPT.TRAP 0x1 ;  /* 0x000000040000795c */ /* 0x000fea0000300000 */
[----:B------:R-:W-:-:S04]  /*b2b0*/  MOV R3, 0x0 ;  /* 0x0000000000037802 */ /* 0x000fc80000000f00 */
[----:B------:R-:W-:Y:S05]  /*b2c0*/  RET.REL.NODEC R2 `(_ZN7cutlass13device_kernelINS_4gemm6kernel13GemmUniversalIN4cute5tupleIJiiiiEEENS1_10collective13CollectiveMmaINS1_35MainloopSm100TmaUmmaWarpSpecializedILi8ELi2ELi4ENS5_IJNS4_1CILi2EEENSA_ILi1EEESC_EEEEENS5_IJNSA_ILi256EEENSA_ILi128EEENSA_ILi64EEEEEENS_10bfloat16_tENS5_IJlSC_lEEESJ_SK_NS4_8TiledMMAINS4_8MMA_AtomIJNS4_26SM100_MMA_F16BF16_2x1SM_SSISJ_SJ_fLi256ELi128ELNS4_4UMMA5MajorE0ELSP_0ELNSO_7ScaleInE0ELSQ_0EEEEEENS4_6LayoutINS5_IJSC_SC_SC_EEENS5_IJNSA_ILi0EEESV_SV_EEEEENS5_IJNS4_10UnderscoreESY_SY_EEEEENS4_18SM100_TMA_2SM_LOADENS4_14ComposedLayoutINS4_7SwizzleILi3ELi4ELi3EEENS4_18smem_ptr_flag_bitsILi16EEENST_INS5_IJNSA_ILi8EEESH_EEENS5_IJSH_SC_EEEEEEEvNS4_8identityES11_S1B_vS1C_EENS_8epilogue10collective18CollectiveEpilogueINS1E_23Sm100TmaWarpSpecializedILi4ELi2ELi32ELb1ELb0EEEJNS5_IJSG_SG_SH_EEENS5_IJNST_ISG_SC_EENST_INSA_ILi32EEESC_EEEEESJ_SK_SJ_SK_NS1E_6fusion15FusionCallbacksIS1I_NS1O_13LinCombEltActINS1E_6thread7SigmoidESJ_fSJ_fLNS_15FloatRoundStyleE2EEES1J_S1N_JEEENS4_5SM1004TMEM4LOAD26SM100_TMEM_LOAD_32dp32b32xENS4_13SM90_TMA_LOADENS12_INS13_ILi2ELi4ELi3EEES16_NST_INS5_IJS17_S1L_EEENS5_IJS1L_SC_EEEEEEENS4_39AutoVectorizingCopyWithAssumedAlignmentILi128EEENS4_14SM90_TMA_STOREES25_S27_S27_EEEvvEEEEvNT_6ParamsE) ;  /* 0xffffff4c024c7950 */ /* 0x000fea0003c3ffff */
        .weak           $__internal_2_$__cuda_sm10x_tcgen05_guardrail_trap_unallocated_columns_being_dealloced
        .type           $__internal_2_$__cuda_sm10x_tcgen05_guardrail_trap_unallocated_columns_being_dealloced,@function
        .size           $__internal_2_$__cuda_sm10x_tcgen05_guardrail_trap_unallocated_columns_being_dealloced,($__internal_3_$__cuda_sm20_rcp_rn_f32_slowpath - $__internal_2_$__cuda_sm10x_tcgen05_guardrail_trap_unallocated_columns_being_dealloced)
$__internal_2_$__cuda_sm10x_tcgen05_guardrail_trap_unallocated_columns_being_dealloced:
[----:B------:R-:W-:Y:S05]  /*b2d0*/  BPT.TRAP 0x1 ;  /* 0x000000040000795c */ /* 0x000fea0000300000 */
[----:B------:R-:W-:-:S04]  /*b2e0*/  HFMA2 R3, -RZ, RZ, 0, 0 ;  /* 0x00000000ff037431 */ /* 0x000fc800000001ff */
[----:B------:R-:W-:Y:S05]  /*b2f0*/  RET.REL.NODEC R2 `(_ZN7cutlass13device_kernelINS_4gemm6kernel13GemmUniversalIN4cute5tupleIJiiiiEEENS1_10collective13CollectiveMmaINS1_35MainloopSm100TmaUmmaWarpSpecializedILi8ELi2ELi4ENS5_IJNS4_1CILi2EEENSA_ILi1EEESC_EEEEENS5_IJNSA_ILi256EEENSA_ILi128EEENSA_ILi64EEEEEENS_10bfloat16_tENS5_IJlSC_lEEESJ_SK_NS4_8TiledMMAINS4_8MMA_AtomIJNS4_26SM100_MMA_F16BF16_2x1SM_SSISJ_SJ_fLi256ELi128ELNS4_4UMMA5MajorE0ELSP_0ELNSO_7ScaleInE0ELSQ_0EEEEEENS4_6LayoutINS5_IJSC_SC_SC_EEENS5_IJNSA_ILi0EEESV_SV_EEEEENS5_IJNS4_10UnderscoreESY_SY_EEEEENS4_18SM100_TMA_2SM_LOADENS4_14ComposedLayoutINS4_7SwizzleILi3ELi4ELi3EEENS4_18smem_ptr_flag_bitsILi16EEENST_INS5_IJNSA_ILi8EEESH_EEENS5_IJSH_SC_EEEEEEEvNS4_8identityES11_S1B_vS1C_EENS_8epilogue10collective18CollectiveEpilogueINS1E_23Sm100TmaWarpSpecializedILi4ELi2ELi32ELb1ELb0EEEJNS5_IJSG_SG_SH_EEENS5_IJNST_ISG_SC_EENST_INSA_ILi32EEESC_EEEEESJ_SK_SJ_SK_NS1E_6fusion15FusionCallbacksIS1I_NS1O_13LinCombEltActINS1E_6thread7SigmoidESJ_fSJ_fLNS_15FloatRoundStyleE2EEES1J_S1N_JEEENS4_5SM1004TMEM4LOAD26SM100_TMEM_LOAD_32dp32b32xENS4_13SM90_TMA_LOADENS12_INS13_ILi2ELi4ELi3EEES16_NST_INS5_IJS17_S1L_EEENS5_IJS1L_SC_EEEEEEENS4_39AutoVectorizingCopyWithAssumedAlignmentILi128EEENS4_14SM90_TMA_STOREES25_S27_S27_EEEvvEEEEvNT_6ParamsE) ;  /* 0xffffff4c02407950 */ /* 0x000fea0003c3ffff */
        .weak           $__internal_3_$__cuda_sm20_rcp_rn_f32_slowpath
        .type           $__internal_3_$__cuda_sm20_rcp_rn_f32_slowpath,@function
        .size           $__internal_3_$__cuda_sm20_rcp_rn_f32_slowpath,(.L_x_293 - $__internal_3_$__cuda_sm20_rcp_rn_f32_slowpath)
$__internal_3_$__cuda_sm20_rcp_rn_f32_slowpath:
[----:B------:R-:W-:Y:S01]  /*b300*/  IMAD.SHL.U32 R54, R57, 0x2, RZ ;  /* 0x0000000239367824 */ /* 0x000fe200078e00ff */
[----:B------:R-:W-:Y:S04]  /*b310*/  BSSY.RECONVERGENT B0, `(.L_x_288) ;  /* 0x0000030000007945 */ /* 0x000fe80003800200 */
[----:B------:R-:W-:-:S04]  /*b320*/  SHF.R.U32.HI R54, RZ, 0x18, R54 ;  /* 0x00000018ff367819 */ /* 0x000fc80000011636 */
[----:B------:R-:W-:-:S13]  /*b330*/  ISETP.NE.U32.AND P0, PT, R54, RZ, PT ;  /* 0x000000ff3600720c */ /* 0x000fda0003f05070 */
[----:B------:R-:W-:Y:S05]  /*b340*/  @P0 BRA `(.L_x_289) ;  /* 0x0000000000280947 */ /* 0x000fea0003800000 */
[----:B------:R-:W-:-:S04]  /*b350*/  SHF.L.U32 R32, R57, 0x1, RZ ;  /* 0x0000000139207819 */ /* 0x000fc800000006ff */
[----:B------:R-:W-:-:S13]  /*b360*/  ISETP.NE.AND P0, PT, R32, RZ, PT ;  /* 0x000000ff2000720c */ /* 0x000fda0003f05270 */
[----:B------:R-:W-:Y:S01]  /*b370*/  @P0 FFMA R54, R57, 1.84467440737095516160e+19, RZ ;  /* 0x5f80000039360823 */ /* 0x000fe200000000ff */
[----:B------:R-:W-:Y:S08]  /*b380*/  @!P0 MUFU.RCP R55, R57 ;  /* 0x0000003900378308 */ /* 0x000ff00000001000 */
[----:B------:R-:W1:Y:S02]  /*b390*/  @P0 MUFU.RCP R32, R54 ;  /* 0x0000003600200308 */ /* 0x000e640000001000 */
[----:B-1----:R-:W-:-:S04]  /*b3a0*/  @P0 FFMA R54, R54, R32, -1 ;  /* 0xbf80000036360423 */ /* 0x002fc80000000020 */
[----:B------:R-:W-:-:S04]  /*b3b0*/  @P0 FADD.FTZ R54, -R54, -RZ ;  /* 0x800000ff36360221 */ /* 0x000fc80000010100 */
[----:B------:R-:W-:-:S04]  /*b3c0*/  @P0 FFMA R54, R32, R54, R32 ;  /* 0x0000003620360223 */ /* 0x000fc80000000020 */
[----:B------:R-:W-:Y:S01]  /*b3d0*/  @P0 FFMA R55, R54, 1.84467440737095516160e+19, RZ ;  /* 0x5f80000036370823 */ /* 0x000fe200000000ff */
[----:B------:R-:W-:Y:S05]  /*b3e0*/  BRA `(.L_x_290) ;  /* 0x0000000000887947 */ /* 0x000fea0003800000 */
.L_x_289:
[----:B------:R-:W-:-:S04]  /*b3f0*/  IADD3 R32, PT, PT, R54, -0xfd, RZ ;  /* 0xffffff0336207810 */ /* 0x000fc80007ffe0ff */
[----:B------:R-:W-:-:S13]  /*b400*/  ISETP.GT.U32.AND P0, PT, R32, 0x1, PT ;  /* 0x000000012000780c */ /* 0x000fda0003f04070 */
[----:B------:R-:W-:Y:S05]  /*b410*/  @P0 BRA `(.L_x_291) ;  /* 0x0000000000780947 */ /* 0x000fea0003800000 */
[----:B------:R-:W-:Y:S01]  /*b420*/  LOP3.LUT R58, R57, 0x7fffff, RZ, 0xc0, !PT ;  /* 0x007fffff393a7812 */ /* 0x000fe200078ec0ff */
[----:B------:R-:W-:Y:S02]  /*b430*/  IMAD.MOV.U32 R55, RZ, RZ, 0x3 ;  /* 0x00000003ff377424 */ /* 0x000fe400078e00ff */
[----:B------:R-:W-:Y:S01]  /*b440*/  VIADD R54, R54, 0xffffff04 ;  /* 0xffffff0436367836 */ /* 0x000fe20000000000 */
[----:B------:R-:W-:Y:S02]  /*b450*/  LOP3.LUT R58, R58, 0x3f800000, RZ, 0xfc, !PT ;  /* 0x3f8000003a3a7812 */ /* 0x000fe400078efcff */
[----:B------:R-:W-:Y:S02]  /*b460*/  SHF.L.U32 R55, R55, R32, RZ ;  /* 0x0000002037377219 */ /* 0x000fe400000006ff */
[----:B------:R-:W1:Y:S02]  /*b470*/  MUFU.RCP R59, R58 ;  /* 0x0000003a003b7308 */ /* 0x000e640000001000 */
[----:B-1----:R-:W-:-:S04]  /*b480*/  FFMA R58, R58, R59, -1 ;  /* 0xbf8000003a3a7423 */ /* 0x002fc8000000003b */
[----:B------:R-:W-:-:S04]  /*b490*/  FADD.FTZ R58, -R58, -RZ ;  /* 0x800000ff3a3a7221 */ /* 0x000fc80000010100 */
[CCC-:B------:R-:W-:Y:S01]  /*b4a0*/  FFMA.RM R60, R59.reuse, R58.reuse, R59.reuse ;  /* 0x0000003a3b3c7223 */ /* 0x1c0fe2000000403b */
[----:B------:R-:W-:-:S04]  /*b4b0*/  FFMA.RP R58, R59, R58, R59 ;  /* 0x0000003a3b3a7223 */ /* 0x000fc8000000803b */
[C---:B------:R-:W-:Y:S02]  /*b4c0*/  LOP3.LUT R59, R60.reuse, 0x7fffff, RZ, 0xc0, !PT ;  /* 0x007fffff3c3b7812 */ /* 0x040fe400078ec0ff */
[----:B------:R-:W-:Y:S02]  /*b4d0*/  FSETP.NEU.FTZ.AND P0, PT, R60, R58, PT ;  /* 0x0000003a3c00720b */ /* 0x000fe40003f1d000 */
[----:B------:R-:W-:Y:S02]  /*b4e0*/  LOP3.LUT R59, R59, 0x800000, RZ, 0xfc, !PT ;  /* 0x008000003b3b7812 */ /* 0x000fe400078efcff */
[----:B------:R-:W-:Y:S02]  /*b4f0*/  SEL R58, RZ, 0xffffffff, !P0 ;  /* 0xffffffffff3a7807 */ /* 0x000fe40004000000 */
[----:B------:R-:W-:Y:S02]  /*b500*/  LOP3.LUT R55, R55, R59, RZ, 0xc0, !PT ;  /* 0x0000003b37377212 */ /* 0x000fe400078ec0ff */
[----:B------:R-:W-:Y:S01]  /*b510*/  SHF.R.U32.HI R54, RZ, R54, R59 ;  /* 0x00000036ff367219 */ /* 0x000fe2000001163b */
[----:B------:R-:W-:Y:S01]  /*b520*/  IMAD.MOV R58, RZ, RZ, -R58 ;  /* 0x000000ffff3a7224 */ /* 0x000fe200078e0a3a */
[----:B------:R-:W-:-:S04]  /*b530*/  SHF.R.U32.HI R55, RZ, R32, R55 ;  /* 0x00000020ff377219 */ /* 0x000fc80000011637 */
[----:B------:R-:W-:Y:S02]  /*b540*/  LOP3.LUT P1, RZ, R58, R32, R59, 0xf8, !PT ;  /* 0x000000203aff7212 */ /* 0x000fe4000782f83b */
[C---:B------:R-:W-:Y:S02]  /*b550*/  LOP3.LUT P2, RZ, R55.reuse, 0x1, RZ, 0xc0, !PT ;  /* 0x0000000137ff7812 */ /* 0x040fe4000784c0ff */
[----:B------:R-:W-:-:S04]  /*b560*/  LOP3.LUT P0, RZ, R55, 0x2, RZ, 0xc0, !PT ;  /* 0x0000000237ff7812 */ /* 0x000fc8000780c0ff */
[----:B------:R-:W-:-:S04]  /*b570*/  PLOP3.LUT P0, PT, P2, P1, P0, 0xe0, 0x0 ;  /* 0x000000000000781c */ /* 0x000fc80001703c00 */
[----:B------:R-:W-:Y:S02]  /*b580*/  SEL R32, RZ, 0x1, !P0 ;  /* 0x00000001ff207807 */ /* 0x000fe40004000000 */
[----:B------:R-:W-:-:S03]  /*b590*/  LOP3.LUT P0, RZ, R57, 0x7fffff, RZ, 0xc0, !PT ;  /* 0x007fffff39ff7812 */ /* 0x000fc6000780c0ff */
[----:B------:R-:W-:-:S05]  /*b5a0*/  IMAD.MOV R32, RZ, RZ, -R32 ;  /* 0x000000ffff207224 */ /* 0x000fca00078e0a20 */
[----:B------:R-:W-:-:S13]  /*b5b0*/  ISETP.GE.AND P1, PT, R32, RZ, PT ;  /* 0x000000ff2000720c */ /* 0x000fda0003f26270 */
[----:B------:R-:W-:-:S04]  /*b5c0*/  @!P1 VIADD R54, R54, 0x1 ;  /* 0x0000000136369836 */ /* 0x000fc80000000000 */
[----:B------:R-:W-:-:S05]  /*b5d0*/  @!P0 IMAD.SHL.U32 R54, R54, 0x2, RZ ;  /* 0x0000000236368824 */ /* 0x000fca00078e00ff */
[----:B------:R-:W-:Y:S01]  /*b5e0*/  LOP3.LUT R55, R54, 0x80000000, R57, 0xf8, !PT ;  /* 0x8000000036377812 */ /* 0x000fe200078ef839 */
[----:B------:R-:W-:Y:S05]  /*b5f0*/  BRA `(.L_x_290) ;  /* 0x0000000000047947 */ /* 0x000fea0003800000 */
.L_x_291:
[----:B------:R1:W2:Y:S02]  /*b600*/  MUFU.RCP R55, R57 ;  /* 0x0000003900377308 */ /* 0x0002a40000001000 */
.L_x_290:
[----:B------:R-:W-:Y:S05]  /*b610*/  BSYNC.RECONVERGENT B0 ;  /* 0x0000000000007941 */ /* 0x000fea0003800200 */
.L_x_288:
[----:B-1----:R-:W-:Y:S01]  /*b620*/  HFMA2 R57, -RZ, RZ, 0, 0 ;  /* 0x00000000ff397431 */ /* 0x002fe200000001ff */
[----:B--2---:R-:W-:-:S03]  /*b630*/  MOV R32, R55 ;  /* 0x0000003700207202 */ /* 0x004fc60000000f00 */
[----:B------:R-:W-:Y:S05]  /*b640*/  RET.REL.NODEC R56 `(_ZN7cutlass13device_kernelINS_4gemm6kernel13GemmUniversalIN4cute5tupleIJiiiiEEENS1_10collective13CollectiveMmaINS1_35MainloopSm100TmaUmmaWarpSpecializedILi8ELi2ELi4ENS5_IJNS4_1CILi2EEENSA_ILi1EEESC_EEEEENS5_IJNSA_ILi256EEENSA_ILi128EEENSA_ILi64EEEEEENS_10bfloat16_tENS5_IJlSC_lEEESJ_SK_NS4_8TiledMMAINS4_8MMA_AtomIJNS4_26SM100_MMA_F16BF16_2x1SM_SSISJ_SJ_fLi256ELi128ELNS4_4UMMA5MajorE0ELSP_0ELNSO_7ScaleInE0ELSQ_0EEEEEENS4_6LayoutINS5_IJSC_SC_SC_EEENS5_IJNSA_ILi0EEESV_SV_EEEEENS5_IJNS4_10UnderscoreESY_SY_EEEEENS4_18SM100_TMA_2SM_LOADENS4_14ComposedLayoutINS4_7SwizzleILi3ELi4ELi3EEENS4_18smem_ptr_flag_bitsILi16EEENST_INS5_IJNSA_ILi8EEESH_EEENS5_IJSH_SC_EEEEEEEvNS4_8identityES11_S1B_vS1C_EENS_8epilogue10collective18CollectiveEpilogueINS1E_23Sm100TmaWarpSpecializedILi4ELi2ELi32ELb1ELb0EEEJNS5_IJSG_SG_SH_EEENS5_IJNST_ISG_SC_EENST_INSA_ILi32EEESC_EEEEESJ_SK_SJ_SK_NS1E_6fusion15FusionCallbacksIS1I_NS1O_13LinCombEltActINS1E_6thread7SigmoidESJ_fSJ_fLNS_15FloatRoundStyleE2EEES1J_S1N_JEEENS4_5SM1004TMEM4LOAD26SM100_TMEM_LOAD_32dp32b32xENS4_13SM90_TMA_LOADENS12_INS13_ILi2ELi4ELi3EEES16_NST_INS5_IJS17_S1L_EEENS5_IJS1L_SC_EEEEEEENS4_39AutoVectorizingCopyWithAssumedAlignmentILi128EEENS4_14SM90_TMA_STOREES25_S27_S27_EEEvvEEEEvNT_6ParamsE) ;  /* 0xffffff48386c7950 */ /* 0x000fea0003c3ffff */
.L_x_292:
[----:B------:R-:W-:-:S00]  /*b650*/  BRA `(.L_x_292) ;  /* 0xfffffffc00fc7947 */ /* 0x000fc0000383ffff */
[----:B------:R-:W-:-:S00]  /*b660*/  NOP ;  /* 0x0000000000007918 */ /* 0x000fc00000000000 */
        /* <DEDUP_REMOVED lines=9> */
.L_x_293:


//--------------------- .nv.global.init           --------------------------
	.section	.nv.global.init,"aw",@progbits
.nv.global.init:
	.type		$str$27,@object
	.size		$str$27,($str$28 - $str$27)
$str$27:
        /*0000*/ 	.byte	0x28, 0x61, 0x64, 0x64, 0x72, 0x65, 0x73, 0x73, 0x20, 0x26, 0x20, 0x6d, 0x61, 0x73, 0x6b, 0x29
        /*0010*/ 	.byte	0x20, 0x3d, 0x3d, 0x20, 0x30, 0x00
	.type		$str$28,@object
	.size		$str$28,($str$26 - $str$28)
$str$28:
        /*0016*/ 	.byte	0x2f, 0x74, 0x6d, 0x70, 0x2f, 0x63, 0x75, 0x74, 0x6c, 0x61, 0x73, 0x73, 0x5f, 0x73, 0x77, 0x65
        /*0026*/ 	.byte	0x65, 0x70, 0x5f, 0x73, 0x72, 0x63, 0x2f, 0x69, 0x6e, 0x63, 0x6c, 0x75, 0x64, 0x65, 0x2f, 0x63
        /*0036*/ 	.byte	0x75, 0x74, 0x65, 0x2f, 0x70, 0x6f, 0x69, 0x6e, 0x74, 0x65, 0x72, 0x5f, 0x66, 0x6c, 0x61, 0x67
        /*0046*/ 	.byte	0x67, 0x65, 0x64, 0x2e, 0x68, 0x70, 0x70, 0x00
	.type		$str$26,@object
	.size		$str$26,($str$25 - $str$26)
$str$26:
        /*004e*/ 	.byte	0x2f, 0x74, 0x6d, 0x70, 0x2f, 0x63, 0x75, 0x74, 0x6c, 0x61, 0x73, 0x73, 0x5f, 0x73, 0x77, 0x65
        /*005e*/ 	.byte	0x65, 0x70, 0x5f, 0x73, 0x72, 0x63, 0x2f, 0x69, 0x6e, 0x63, 0x6c, 0x75, 0x64, 0x65, 0x2f, 0x63
        /*006e*/ 	.byte	0x75, 0x74, 0x65, 0x2f, 0x61, 0x74, 0x6f, 0x6d, 0x2f, 0x63, 0x6f, 0x70, 0x79, 0x5f, 0x74, 0x72
        /*007e*/ 	.byte	0x61, 0x69, 0x74, 0x73, 0x5f, 0x73, 0x6d, 0x31, 0x30, 0x30, 0x2e, 0x68, 0x70, 0x70, 0x00
	.type		$str$25,@object
	.size		$str$25,(__unnamed_1 - $str$25)
$str$25:
        /*008d*/ 	.byte	0x28, 0x28, 0x75, 0x69, 0x6e, 0x74, 0x33, 0x32, 0x5f, 0x74, 0x28, 0x74, 0x68, 0x72, 0x65, 0x61
        /*009d*/ 	.byte	0x64, 0x49, 0x64, 0x78, 0x2e, 0x78, 0x29, 0x20, 0x2f, 0x20, 0x33, 0x32, 0x29, 0x20, 0x25, 0x20
        /*00ad*/ 	.byte	0x34, 0x29, 0x20, 0x3d, 0x3d, 0x20, 0x28, 0x28, 0x28, 0x74, 0x6d, 0x65, 0x6d, 0x5f, 0x61, 0x64
        /*00bd*/ 	.byte	0x64, 0x72, 0x20, 0x3e, 0x3e, 0x20, 0x31, 0x36, 0x29, 0x20, 0x2f, 0x20, 0x33, 0x32, 0x29, 0x20
        /*00cd*/ 	.byte	0x25, 0x20, 0x34, 0x29, 0x00
	.type		__unnamed_1,@object
	.size		__unnamed_1,(__unnamed_2 - __unnamed_1)
__unnamed_1:
        /*00d2*/ 	.byte	0x61, 0x75, 0x74, 0x6f, 0x20, 0x63, 0x75, 0x74, 0x65, 0x3a, 0x3a, 0x61, 0x73, 0x5f, 0x70, 0x6f
        /* <DEDUP_REMOVED lines=24> */
        /*0262*/ 	.byte	0x34, 0x30, 0x39, 0x36, 0x3e, 0x3e, 0x3e, 0x3e, 0x5d, 0x00
	.type		__unnamed_2,@object
	.size		__unnamed_2,(.L_2 - __unnamed_2)
__unnamed_2:
        /* <DEDUP_REMOVED lines=42> */
        /*050c*/ 	.byte	0x3e, 0x3e, 0x5d, 0x00
.L_2:


//--------------------- .nv.shared._ZN7cutlass13device_kernelINS_4gemm6kernel13GemmUniversalIN4cute5tupleIJiiiiEEENS1_10collective13CollectiveMmaINS1_35MainloopSm100TmaUmmaWarpSpecializedILi8ELi2ELi4ENS5_IJNS4_1CILi2EEENSA_ILi1EEESC_EEEEENS5_IJNSA_ILi256EEENSA_ILi128EEENSA_ILi64EEEEEENS_10bfloat16_tENS5_IJlSC_lEEESJ_SK_NS4_8TiledMMAINS4_8MMA_AtomIJNS4_26SM100_MMA_F16BF16_2x1SM_SSISJ_SJ_fLi256ELi128ELNS4_4UMMA5MajorE0ELSP_0ELNSO_7ScaleInE0ELSQ_0EEEEEENS4_6LayoutINS5_IJSC_SC_SC_EEENS5_IJNSA_ILi0EEESV_SV_EEEEENS5_IJNS4_10UnderscoreESY_SY_EEEEENS4_18SM100_TMA_2SM_LOADENS4_14ComposedLayoutINS4_7SwizzleILi3ELi4ELi3EEENS4_18smem_ptr_flag_bitsILi16EEENST_INS5_IJNSA_ILi8EEESH_EEENS5_IJSH_SC_EEEEEEEvNS4_8identityES11_S1B_vS1C_EENS_8epilogue10collective18CollectiveEpilogueINS1E_23Sm100TmaWarpSpecializedILi4ELi2ELi32ELb1ELb0EEEJNS5_IJSG_SG_SH_EEENS5_IJNST_ISG_SC_EENST_INSA_ILi32EEESC_EEEEESJ_SK_SJ_SK_NS1E_6fusion15FusionCallbacksIS1I_NS1O_13LinCombEltActINS1E_6thread7SigmoidESJ_fSJ_fLNS_15FloatRoundStyleE2EEES1J_S1N_JEEENS4_5SM1004TMEM4LOAD26SM100_TMEM_LOAD_32dp32b32xENS4_13SM90_TMA_LOADENS12_INS13_ILi2ELi4ELi3EEES16_NST_INS5_IJS17_S1L_EEENS5_IJS1L_SC_EEEEEEENS4_39AutoVectorizingCopyWithAssumedAlignmentILi128EEENS4_14SM90_TMA_STOREES25_S27_S27_EEEvvEEEEvNT_6ParamsE --------------------------
	.section	.nv.shared._ZN7cutlass13device_kernelINS_4gemm6kernel13GemmUniversalIN4cute5tupleIJiiiiEEENS1_10collective13CollectiveMmaINS1_35MainloopSm100TmaUmmaWarpSpecializedILi8ELi2ELi4ENS5_IJNS4_1CILi2EEENSA_ILi1EEESC_EEEEENS5_IJNSA_ILi256EEENSA_ILi128EEENSA_ILi64EEEEEENS_10bfloat16_tENS5_IJlSC_lEEESJ_SK_NS4_8TiledMMAINS4_8MMA_AtomIJNS4_26SM100_MMA_F16BF16_2x1SM_SSISJ_SJ_fLi256ELi128ELNS4_4UMMA5MajorE0ELSP_0ELNSO_7ScaleInE0ELSQ_0EEEEEENS4_6LayoutINS5_IJSC_SC_SC_EEENS5_IJNSA_ILi0EEESV_SV_EEEEENS5_IJNS4_10UnderscoreESY_SY_EEEEENS4_18SM100_TMA_2SM_LOADENS4_14ComposedLayoutINS4_7SwizzleILi3ELi4ELi3EEENS4_18smem_ptr_flag_bitsILi16EEENST_INS5_IJNSA_ILi8EEESH_EEENS5_IJSH_SC_EEEEEEEvNS4_8identityES11_S1B_vS1C_EENS_8epilogue10collective18CollectiveEpilogueINS1E_23Sm100TmaWarpSpecializedILi4ELi2ELi32ELb1ELb0EEEJNS5_IJSG_SG_SH_EEENS5_IJNST_ISG_SC_EENST_INSA_ILi32EEESC_EEEEESJ_SK_SJ_SK_NS1E_6fusion15FusionCallbacksIS1I_NS1O_13LinCombEltActINS1E_6thread7SigmoidESJ_fSJ_fLNS_15FloatRoundStyleE2EEES1J_S1N_JEEENS4_5SM1004TMEM4LOAD26SM100_TMEM_LOAD_32dp32b32xENS4_13SM90_TMA_LOADENS12_INS13_ILi2ELi4ELi3EEES16_NST_INS5_IJS17_S1L_EEENS5_IJS1L_SC_EEEEEEENS4_39AutoVectorizingCopyWithAssumedAlignmentILi128EEENS4_14SM90_TMA_STOREES25_S27_S27_EEEvvEEEEvNT_6ParamsE,"aw",@nobits
	.sectionflags	@""
	.align	16
	.zero		1024


//--------------------- .nv.shared.reserved.0     --------------------------
	.section	.nv.shared.reserved.0,"aw",@nobits
	.weak		__nv_reservedSMEM_offset_0_alias
	.size		__nv_reservedSMEM_offset_0_alias, 0, 64
	.other		__nv_reservedSMEM_offset_0_alias,@"STO_CUDA_RESERVED_SHARED STV_DEFAULT"
__nv_reservedSMEM_offset_0_alias:
	.zero		0
.nv.shared.reserved.0:
	.zero		64
	.weak		__nv_reservedSMEM_tcgen05_partition
	.type		__nv_reservedSMEM_tcgen05_partition,@object
	.size		__nv_reservedSMEM_tcgen05_partition,(.L_0 - __nv_reservedSMEM_tcgen05_partition)
__nv_reservedSMEM_tcgen05_partition:
	.zero		32
.L_0:


//--------------------- .nv.global                --------------------------
	.section	.nv.global,"aw",@nobits
.nv.global:
	.type		_ZN39_INTERNAL_82561a50_4_k_cu_5f6cd240_29814cute1_E,@object
	.size		_ZN39_INTERNAL_82561a50_4_k_cu_5f6cd240_29814cute1_E,(_ZN39_INTERNAL_82561a50_4_k_cu_5f6cd240_29814cuda3std3__45__cpo6cbeginE - _ZN39_INTERNAL_82561a50_4_k_cu_5f6cd240_29814cute1_E)
_ZN39_INTERNAL_82561a50_4_k_cu_5f6cd240_29814cute1_E:
	.zero		1
	.type		_ZN39_INTERNAL_82561a50_4_k_cu_5f6cd240_29814cuda3std3__45__cpo6cbeginE,@object
	.size		_ZN39_INTERNAL_82561a50_4_k_cu_5f6cd240_29814cuda3std3__45__cpo6cbeginE,(_ZN39_INTERNAL_82561a50_4_k_cu_5f6cd240_29814cuda3std3__48in_placeE - _ZN39_INTERNAL_82561a50_4_k_cu_5f6cd240_29814cuda3std3__45__cpo6cbeginE)
_ZN39_INTERNAL_82561a50_4_k_cu_5f6cd240_29814cuda3std3__45__cpo6cbeginE:
	.zero		1
	.type		_ZN39_INTERNAL_82561a50_4_k_cu_5f6cd240_29814cuda3std3__48in_placeE,@object
	.size		_ZN39_INTERNAL_82561a50_4_k_cu_5f6cd240_29814cuda3std3__48in_placeE,(_ZN39_INTERNAL_82561a50_4_k_cu_5f6cd240_29814cuda3std6ranges3__45__cpo9iter_moveE - _ZN39_INTERNAL_82561a50_4_k_cu_5f6cd240_29814cuda3std3__48in_placeE)
_ZN39_INTERNAL_82561a50_4_k_cu_5f6cd240_29814cuda3std3__48in_placeE:
	.zero		1
	.type		_ZN39_INTERNAL_82561a50_4_k_cu_5f6cd240_29814cuda3std6ranges3__45__cpo9iter_moveE,@object
	.size		_ZN39_INTERNAL_82561a50_4_k_cu_5f6cd240_29814cuda3std6ranges3__45__cpo9iter_moveE,(_ZN39_INTERNAL_82561a50_4_k_cu_5f6cd240_29814cuda3std3__45__cpo5beginE - _ZN39_INTERNAL_82561a50_4_k_cu_5f6cd240_29814cuda3std6ranges3__45__cpo9iter_moveE)
_ZN39_INTERNAL_82561a50_4_k_cu_5f6cd240_29814cuda3std6ranges3__45__cpo9iter_moveE:
	.zero		1
	.type		_ZN39_INTERNAL_82561a50_4_k_cu_5f6cd240_29814cuda3std3__45__cpo5beginE,@object
	.size		_ZN39_INTERNAL_82561a50_4_k_cu_5f6cd240_29814cuda3std3__45__cpo5beginE,(_ZN39_INTERNAL_82561a50_4_k_cu_5f6cd240_29814cuda3std3__441_GLOBAL__N__82561a50_4_k_cu_5f6cd240_29816ignoreE - _ZN39_INTERNAL_82561a50_4_k_cu_5f6cd240_29814cuda3std3__45__cpo5beginE)
_ZN39_INTERNAL_82561a50_4_k_cu_5f6cd240_29814cuda3std3__45__cpo5beginE:
	.zero		1
	.type		_ZN39_INTERNAL_82561a50_4_k_cu_5f6cd240_29814cuda3std3__441_GLOBAL__N__82561a50_4_k_cu_5f6cd240_29816ignoreE,@object
	.size		_ZN39_INTERNAL_82561a50_4_k_cu_5f6cd240_29814cuda3std3__441_GLOBAL__N__82561a50_4_k_cu_5f6cd240_29816ignoreE,(_ZN39_INTERNAL_82561a50_4_k_cu_5f6cd240_29814cute7productE - _ZN39_INTERNAL_82561a50_4_k_cu_5f6cd240_29814cuda3std3__441_GLOBAL__N__82561a50_4_k_cu_5f6cd240_29816ignoreE)
_ZN39_INTERNAL_82561a50_4_k_cu_5f6cd240_29814cuda3std3__441_GLOBAL__N__82561a50_4_k_cu_5f6cd240_29816ignoreE:
	.zero		1
	.type		_ZN39_INTERNAL_82561a50_4_k_cu_5f6cd240_29814cute7productE,@object
	.size		_ZN39_INTERNAL_82561a50_4_k_cu_5f6cd240_29814cute7productE,(_ZN39_INTERNAL_82561a50_4_k_cu_5f6cd240_29814cuda3std3__45__cpo3endE - _ZN39_INTERNAL_82561a50_4_k_cu_5f6cd240_29814cute7productE)
_ZN39_INTERNAL_82561a50_4_k_cu_5f6cd240_29814cute7productE:
	.zero		1
	.type		_ZN39_INTERNAL_82561a50_4_k_cu_5f6cd240_29814cuda3std3__45__cpo3endE,@object
	.size		_ZN39_INTERNAL_82561a50_4_k_cu_5f6cd240_29814cuda3std3__45__cpo3endE,(_ZN39_INTERNAL_82561a50_4_k_cu_5f6cd240_29814cuda3std3__419piecewise_constructE - _ZN39_INTERNAL_82561a50_4_k_cu_5f6cd240_29814cuda3std3__45__cpo3endE)
_ZN39_INTERNAL_82561a50_4_k_cu_5f6cd240_29814cuda3std3__45__cpo3endE:
	.zero		1
	.type		_ZN39_INTERNAL_82561a50_4_k_cu_5f6cd240_29814cuda3std3__419piecewise_constructE,@object
	.size		_ZN39_INTERNAL_82561a50_4_k_cu_5f6cd240_29814cuda3std3__419piecewise_constructE,(_ZN39_INTERNAL_82561a50_4_k_cu_5f6cd240_29814cuda3std3__45__cpo4cendE - _ZN39_INTERNAL_82561a50_4_k_cu_5f6cd240_29814cuda3std3__419piecewise_constructE)
_ZN39_INTERNAL_82561a50_4_k_cu_5f6cd240_29814cuda3std3__419piecewise_constructE:
	.zero		1
	.type		_ZN39_INTERNAL_82561a50_4_k_cu_5f6cd240_29814cuda3std3__45__cpo4cendE,@object
	.size		_ZN39_INTERNAL_82561a50_4_k_cu_5f6cd240_29814cuda3std3__45__cpo4cendE,(_ZN39_INTERNAL_82561a50_4_k_cu_5f6cd240_29814cuda3std6ranges3__45__cpo4swapE - _ZN39_INTERNAL_82561a50_4_k_cu_5f6cd240_29814cuda3std3__45__cpo4cendE)
_ZN39_INTERNAL_82561a50_4_k_cu_5f6cd240_29814cuda3std3__45__cpo4cendE:
	.zero		1
	.type		_ZN39_INTERNAL_82561a50_4_k_cu_5f6cd240_29814cuda3std6ranges3__45__cpo4swapE,@object
	.size		_ZN39_INTERNAL_82561a50_4_k_cu_5f6cd240_29814cuda3std6ranges3__45__cpo4swapE,(.L_10 - _ZN39_INTERNAL_82561a50_4_k_cu_5f6cd240_29814cuda3std6ranges3__45__cpo4swapE)
_ZN39_INTERNAL_82561a50_4_k_cu_5f6cd240_29814cuda3std6ranges3__45__cpo4swapE:
	.zero		1
.L_10:


//--------------------- .nv.constant0._ZN7cutlass13device_kernelINS_4gemm6kernel13GemmUniversalIN4cute5tupleIJiiiiEEENS1_10collective13CollectiveMmaINS1_35MainloopSm100TmaUmmaWarpSpecializedILi8ELi2ELi4ENS5_IJNS4_1CILi2EEENSA_ILi1EEESC_EEEEENS5_IJNSA_ILi256EEENSA_ILi128EEENSA_ILi64EEEEEENS_10bfloat16_tENS5_IJlSC_lEEESJ_SK_NS4_8TiledMMAINS4_8MMA_AtomIJNS4_26SM100_MMA_F16BF16_2x1SM_SSISJ_SJ_fLi256ELi128ELNS4_4UMMA5MajorE0ELSP_0ELNSO_7ScaleInE0ELSQ_0EEEEEENS4_6LayoutINS5_IJSC_SC_SC_EEENS5_IJNSA_ILi0EEESV_SV_EEEEENS5_IJNS4_10UnderscoreESY_SY_EEEEENS4_18SM100_TMA_2SM_LOADENS4_14ComposedLayoutINS4_7SwizzleILi3ELi4ELi3EEENS4_18smem_ptr_flag_bitsILi16EEENST_INS5_IJNSA_ILi8EEESH_EEENS5_IJSH_SC_EEEEEEEvNS4_8identityES11_S1B_vS1C_EENS_8epilogue10collective18CollectiveEpilogueINS1E_23Sm100TmaWarpSpecializedILi4ELi2ELi32ELb1ELb0EEEJNS5_IJSG_SG_SH_EEENS5_IJNST_ISG_SC_EENST_INSA_ILi32EEESC_EEEEESJ_SK_SJ_SK_NS1E_6fusion15FusionCallbacksIS1I_NS1O_13LinCombEltActINS1E_6thread7SigmoidESJ_fSJ_fLNS_15FloatRoundStyleE2EEES1J_S1N_JEEENS4_5SM1004TMEM4LOAD26SM100_TMEM_LOAD_32dp32b32xENS4_13SM90_TMA_LOADENS12_INS13_ILi2ELi4ELi3EEES16_NST_INS5_IJS17_S1L_EEENS5_IJS1L_SC_EEEEEEENS4_39AutoVectorizingCopyWithAssumedAlignmentILi128EEENS4_14SM90_TMA_STOREES25_S27_S27_EEEvvEEEEvNT_6ParamsE --------------------------
	.section	.nv.constant0._ZN7cutlass13device_kernelINS_4gemm6kernel13GemmUniversalIN4cute5tupleIJiiiiEEENS1_10collective13CollectiveMmaINS1_35MainloopSm100TmaUmmaWarpSpecializedILi8ELi2ELi4ENS5_IJNS4_1CILi2EEENSA_ILi1EEESC_EEEEENS5_IJNSA_ILi256EEENSA_ILi128EEENSA_ILi64EEEEEENS_10bfloat16_tENS5_IJlSC_lEEESJ_SK_NS4_8TiledMMAINS4_8MMA_AtomIJNS4_26SM100_MMA_F16BF16_2x1SM_SSISJ_SJ_fLi256ELi128ELNS4_4UMMA5MajorE0ELSP_0ELNSO_7ScaleInE0ELSQ_0EEEEEENS4_6LayoutINS5_IJSC_SC_SC_EEENS5_IJNSA_ILi0EEESV_SV_EEEEENS5_IJNS4_10UnderscoreESY_SY_EEEEENS4_18SM100_TMA_2SM_LOADENS4_14ComposedLayoutINS4_7SwizzleILi3ELi4ELi3EEENS4_18smem_ptr_flag_bitsILi16EEENST_INS5_IJNSA_ILi8EEESH_EEENS5_IJSH_SC_EEEEEEEvNS4_8identityES11_S1B_vS1C_EENS_8epilogue10collective18CollectiveEpilogueINS1E_23Sm100TmaWarpSpecializedILi4ELi2ELi32ELb1ELb0EEEJNS5_IJSG_SG_SH_EEENS5_IJNST_ISG_SC_EENST_INSA_ILi32EEESC_EEEEESJ_SK_SJ_SK_NS1E_6fusion15FusionCallbacksIS1I_NS1O_13LinCombEltActINS1E_6thread7SigmoidESJ_fSJ_fLNS_15FloatRoundStyleE2EEES1J_S1N_JEEENS4_5SM1004TMEM4LOAD26SM100_TMEM_LOAD_32dp32b32xENS4_13SM90_TMA_LOADENS12_INS13_ILi2ELi4ELi3EEES16_NST_INS5_IJS17_S1L_EEENS5_IJS1L_SC_EEEEEEENS4_39AutoVectorizingCopyWithAssumedAlignmentILi128EEENS4_14SM90_TMA_STOREES25_S27_S27_EEEvvEEEEvNT_6ParamsE,"a",@progbits
	.sectionflags	@""
	.align	4
.nv.constant0._ZN7cutlass13device_kernelINS_4gemm6kernel13GemmUniversalIN4cute5tupleIJiiiiEEENS1_10collective13CollectiveMmaINS1_35MainloopSm100TmaUmmaWarpSpecializedILi8ELi2ELi4ENS5_IJNS4_1CILi2EEENSA_ILi1EEESC_EEEEENS5_IJNSA_ILi256EEENSA_ILi128EEENSA_ILi64EEEEEENS_10bfloat16_tENS5_IJlSC_lEEESJ_SK_NS4_8TiledMMAINS4_8MMA_AtomIJNS4_26SM100_MMA_F16BF16_2x1SM_SSISJ_SJ_fLi256ELi128ELNS4_4UMMA5MajorE0ELSP_0ELNSO_7ScaleInE0ELSQ_0EEEEEENS4_6LayoutINS5_IJSC_SC_SC_EEENS5_IJNSA_ILi0EEESV_SV_EEEEENS5_IJNS4_10UnderscoreESY_SY_EEEEENS4_18SM100_TMA_2SM_LOADENS4_14ComposedLayoutINS4_7SwizzleILi3ELi4ELi3EEENS4_18smem_ptr_flag_bitsILi16EEENST_INS5_IJNSA_ILi8EEESH_EEENS5_IJSH_SC_EEEEEEEvNS4_8identityES11_S1B_vS1C_EENS_8epilogue10collective18CollectiveEpilogueINS1E_23Sm100TmaWarpSpecializedILi4ELi2ELi32ELb1ELb0EEEJNS5_IJSG_SG_SH_EEENS5_IJNST_ISG_SC_EENST_INSA_ILi32EEESC_EEEEESJ_SK_SJ_SK_NS1E_6fusion15FusionCallbacksIS1I_NS1O_13LinCombEltActINS1E_6thread7SigmoidESJ_fSJ_fLNS_15FloatRoundStyleE2EEES1J_S1N_JEEENS4_5SM1004TMEM4LOAD26SM100_TMEM_LOAD_32dp32b32xENS4_13SM90_TMA_LOADENS12_INS13_ILi2ELi4ELi3EEES16_NST_INS5_IJS17_S1L_EEENS5_IJS1L_SC_EEEEEEENS4_39AutoVectorizingCopyWithAssumedAlignmentILi128EEENS4_14SM90_TMA_STOREES25_S27_S27_EEEvvEEEEvNT_6ParamsE:
	.zero		2944


//--------------------- SYMBOLS --------------------------

	.type		.nv.reservedSmem.offset0,@object
	.size		.nv.reservedSmem.offset0,0x4
	.type		.nv.reservedSmem.cap,@object
	.size		.nv.reservedSmem.cap,0x4
	.type		__assertfail,@function
